	.target	sm_100a

	.elftype	@"ET_EXEC"


//--------------------- .note.nv.tkinfo           --------------------------
	.section	.note.nv.tkinfo,"",@"SHT_NOTE"
	.sectionflags	@"SHF_NOTE_NV_TKINFO"
	.tkinfo
        /*0018*/ 	.word	0x00000002
        /*0030*/ 	.string	""
        /*0030*/ 	.string	"ptxas"
        /*0030*/ 	.string	"Cuda compilation tools, release 13.0, V13.0.88"
        /*0030*/ 	.string	"Build cuda_13.0.r13.0/compiler.36424714_0"
        /*0030*/ 	.string	"-arch sm_100a -m 64 "



//--------------------- .note.nv.cuinfo           --------------------------
	.section	.note.nv.cuinfo,"",@"SHT_NOTE"
	.sectionflags	@"SHF_NOTE_NV_CUINFO"
        /*0018*/ 	.short	0x0002
        /*001a*/ 	.short	0x0064
        /*001c*/ 	.short	0x0082
	.zero		2


//--------------------- .nv.info                  --------------------------
	.section	.nv.info,"",@"SHT_CUDA_INFO"
	.align	4


	//----- nvinfo : EIATTR_REGCOUNT
	.align		4
        /*0000*/ 	.byte	0x04, 0x2f
        /*0002*/ 	.short	(.L_16 - .L_15)
	.align		4
.L_15:
        /*0004*/ 	.word	index@(_ZN7cutlass13device_kernelINS_4gemm6kernel13GemmUniversalIN4cute5tupleIJiiiiEEENS1_10collective13CollectiveMmaINS1_35MainloopSm100TmaUmmaWarpSpecializedILi4ELi2ELi4ENS5_IJNS4_1CILi2EEENSA_ILi1EEESC_EEEEENS5_IJNSA_ILi256EEENSA_ILi80EEESF_EEENS_12float_e4m3_tENS5_IJlSC_lEEESI_SJ_NS4_8TiledMMAINS4_8MMA_AtomIJNS4_10MMA_TraitsINS4_25SM100_MMA_F8F6F4_2x1SM_SSEJSI_SI_fSF_SG_NS4_17integral_constantINS4_4UMMA5MajorELSQ_0EEESR_NSO_INSP_7ScaleInELSS_0EEEST_EEEEEENS4_6LayoutINS5_IJSC_SC_SC_EEENS5_IJNSA_ILi0EEESY_SY_EEEEENS5_IJNS4_10UnderscoreES11_S11_EEEEENS4_18SM100_TMA_2SM_LOADENS4_14ComposedLayoutINS4_7SwizzleILi3ELi4ELi3EEENS4_18smem_ptr_flag_bitsILi8EEENSW_INS5_IJNSA_ILi8EEENSA_ILi128EEEEEENS5_IJS1B_SC_EEEEEEEvNS4_8identityES14_S1F_vS1G_EENS_8epilogue10collective18CollectiveEpilogueINS1I_23Sm100TmaWarpSpecializedILi1ELi1ELi80ELb0ELb0EEEJNS5_IJS1B_SG_SF_EEENS5_IJNSW_IS1B_SC_EENSW_ISG_SC_EEEEESI_SJ_SI_SJ_NS1I_6fusion15FusionCallbacksIS1M_NS1R_17LinearCombinationISI_fSI_fLNS_15FloatRoundStyleE2EEES1N_S1Q_JEEENS4_5SM1004TMEM4LOAD26SM100_TMEM_LOAD_32dp32b16xENS4_13SM90_TMA_LOADENS15_INS16_ILi0ELi4ELi3EEES19_NSW_INS5_IJS1A_NSA_ILi16EEEEEENS5_IJS23_SC_EEEEEEENS4_39AutoVectorizingCopyWithAssumedAlignmentILi128EEENS4_14SM90_TMA_STOREES27_S29_S29_EEEvvEEEEvNT_6ParamsE)
        /*0008*/ 	.word	0x000000d9


	//----- nvinfo : EIATTR_FRAME_SIZE
	.align		4
.L_16:
        /*000c*/ 	.byte	0x04, 0x11
        /*000e*/ 	.short	(.L_18 - .L_17)
	.align		4
.L_17:
        /*0010*/ 	.word	index@($__internal_2_$__cuda_sm10x_tcgen05_guardrail_trap_unallocated_columns_being_dealloced)
        /*0014*/ 	.word	0x00000000


	//----- nvinfo : EIATTR_FRAME_SIZE
	.align		4
.L_18:
        /*0018*/ 	.byte	0x04, 0x11
        /*001a*/ 	.short	(.L_20 - .L_19)
	.align		4
.L_19:
        /*001c*/ 	.word	index@($__internal_1_$__cuda_sm10x_tcgen05_guardrail_trap_phase_invalid_during_alloc)
        /*0020*/ 	.word	0x00000000


	//----- nvinfo : EIATTR_FRAME_SIZE
	.align		4
.L_20:
        /*0024*/ 	.byte	0x04, 0x11
        /*0026*/ 	.short	(.L_22 - .L_21)
	.align		4
.L_21:
        /*0028*/ 	.word	index@($__internal_0_$__cuda_sm10x_tcgen05_guardrail_trap_col_being_dealloced_not_returned_by_alloc)
        /*002c*/ 	.word	0x00000000


	//----- nvinfo : EIATTR_FRAME_SIZE
	.align		4
.L_22:
        /*0030*/ 	.byte	0x04, 0x11
        /*0032*/ 	.short	(.L_24 - .L_23)
	.align		4
.L_23:
        /*0034*/ 	.word	index@(_ZN7cutlass13device_kernelINS_4gemm6kernel13GemmUniversalIN4cute5tupleIJiiiiEEENS1_10collective13CollectiveMmaINS1_35MainloopSm100TmaUmmaWarpSpecializedILi4ELi2ELi4ENS5_IJNS4_1CILi2EEENSA_ILi1EEESC_EEEEENS5_IJNSA_ILi256EEENSA_ILi80EEESF_EEENS_12float_e4m3_tENS5_IJlSC_lEEESI_SJ_NS4_8TiledMMAINS4_8MMA_AtomIJNS4_10MMA_TraitsINS4_25SM100_MMA_F8F6F4_2x1SM_SSEJSI_SI_fSF_SG_NS4_17integral_constantINS4_4UMMA5MajorELSQ_0EEESR_NSO_INSP_7ScaleInELSS_0EEEST_EEEEEENS4_6LayoutINS5_IJSC_SC_SC_EEENS5_IJNSA_ILi0EEESY_SY_EEEEENS5_IJNS4_10UnderscoreES11_S11_EEEEENS4_18SM100_TMA_2SM_LOADENS4_14ComposedLayoutINS4_7SwizzleILi3ELi4ELi3EEENS4_18smem_ptr_flag_bitsILi8EEENSW_INS5_IJNSA_ILi8EEENSA_ILi128EEEEEENS5_IJS1B_SC_EEEEEEEvNS4_8identityES14_S1F_vS1G_EENS_8epilogue10collective18CollectiveEpilogueINS1I_23Sm100TmaWarpSpecializedILi1ELi1ELi80ELb0ELb0EEEJNS5_IJS1B_SG_SF_EEENS5_IJNSW_IS1B_SC_EENSW_ISG_SC_EEEEESI_SJ_SI_SJ_NS1I_6fusion15FusionCallbacksIS1M_NS1R_17LinearCombinationISI_fSI_fLNS_15FloatRoundStyleE2EEES1N_S1Q_JEEENS4_5SM1004TMEM4LOAD26SM100_TMEM_LOAD_32dp32b16xENS4_13SM90_TMA_LOADENS15_INS16_ILi0ELi4ELi3EEES19_NSW_INS5_IJS1A_NSA_ILi16EEEEEENS5_IJS23_SC_EEEEEEENS4_39AutoVectorizingCopyWithAssumedAlignmentILi128EEENS4_14SM90_TMA_STOREES27_S29_S29_EEEvvEEEEvNT_6ParamsE)
        /*0038*/ 	.word	0x00000000


	//----- nvinfo : EIATTR_MIN_STACK_SIZE
	.align		4
.L_24:
        /*003c*/ 	.byte	0x04, 0x12
        /*003e*/ 	.short	(.L_26 - .L_25)
	.align		4
.L_25:
        /*0040*/ 	.word	index@(_ZN7cutlass13device_kernelINS_4gemm6kernel13GemmUniversalIN4cute5tupleIJiiiiEEENS1_10collective13CollectiveMmaINS1_35MainloopSm100TmaUmmaWarpSpecializedILi4ELi2ELi4ENS5_IJNS4_1CILi2EEENSA_ILi1EEESC_EEEEENS5_IJNSA_ILi256EEENSA_ILi80EEESF_EEENS_12float_e4m3_tENS5_IJlSC_lEEESI_SJ_NS4_8TiledMMAINS4_8MMA_AtomIJNS4_10MMA_TraitsINS4_25SM100_MMA_F8F6F4_2x1SM_SSEJSI_SI_fSF_SG_NS4_17integral_constantINS4_4UMMA5MajorELSQ_0EEESR_NSO_INSP_7ScaleInELSS_0EEEST_EEEEEENS4_6LayoutINS5_IJSC_SC_SC_EEENS5_IJNSA_ILi0EEESY_SY_EEEEENS5_IJNS4_10UnderscoreES11_S11_EEEEENS4_18SM100_TMA_2SM_LOADENS4_14ComposedLayoutINS4_7SwizzleILi3ELi4ELi3EEENS4_18smem_ptr_flag_bitsILi8EEENSW_INS5_IJNSA_ILi8EEENSA_ILi128EEEEEENS5_IJS1B_SC_EEEEEEEvNS4_8identityES14_S1F_vS1G_EENS_8epilogue10collective18CollectiveEpilogueINS1I_23Sm100TmaWarpSpecializedILi1ELi1ELi80ELb0ELb0EEEJNS5_IJS1B_SG_SF_EEENS5_IJNSW_IS1B_SC_EENSW_ISG_SC_EEEEESI_SJ_SI_SJ_NS1I_6fusion15FusionCallbacksIS1M_NS1R_17LinearCombinationISI_fSI_fLNS_15FloatRoundStyleE2EEES1N_S1Q_JEEENS4_5SM1004TMEM4LOAD26SM100_TMEM_LOAD_32dp32b16xENS4_13SM90_TMA_LOADENS15_INS16_ILi0ELi4ELi3EEES19_NSW_INS5_IJS1A_NSA_ILi16EEEEEENS5_IJS23_SC_EEEEEEENS4_39AutoVectorizingCopyWithAssumedAlignmentILi128EEENS4_14SM90_TMA_STOREES27_S29_S29_EEEvvEEEEvNT_6ParamsE)
        /*0044*/ 	.word	0x00000000
.L_26:


//--------------------- .nv.compat                --------------------------
	.section	.nv.compat,"",@"SHT_CUDA_COMPAT_INFO"
	.align	4
        /*0000*/ 	.byte	0x02, 0x09, 0x01, 0x00, 0x02, 0x02, 0x02, 0x00, 0x02, 0x05, 0x05, 0x00, 0x03, 0x07, 0x01, 0x01
        /*0010*/ 	.byte	0x02, 0x03, 0x01, 0x00, 0x02, 0x06, 0x01, 0x00, 0x04, 0x0b, 0x08, 0x00, 0x09, 0x00, 0x00, 0x00
        /*0020*/ 	.byte	0x00, 0x00, 0x00, 0x00


//--------------------- .nv.info._ZN7cutlass13device_kernelINS_4gemm6kernel13GemmUniversalIN4cute5tupleIJiiiiEEENS1_10collective13CollectiveMmaINS1_35MainloopSm100TmaUmmaWarpSpecializedILi4ELi2ELi4ENS5_IJNS4_1CILi2EEENSA_ILi1EEESC_EEEEENS5_IJNSA_ILi256EEENSA_ILi80EEESF_EEENS_12float_e4m3_tENS5_IJlSC_lEEESI_SJ_NS4_8TiledMMAINS4_8MMA_AtomIJNS4_10MMA_TraitsINS4_25SM100_MMA_F8F6F4_2x1SM_SSEJSI_SI_fSF_SG_NS4_17integral_constantINS4_4UMMA5MajorELSQ_0EEESR_NSO_INSP_7ScaleInELSS_0EEEST_EEEEEENS4_6LayoutINS5_IJSC_SC_SC_EEENS5_IJNSA_ILi0EEESY_SY_EEEEENS5_IJNS4_10UnderscoreES11_S11_EEEEENS4_18SM100_TMA_2SM_LOADENS4_14ComposedLayoutINS4_7SwizzleILi3ELi4ELi3EEENS4_18smem_ptr_flag_bitsILi8EEENSW_INS5_IJNSA_ILi8EEENSA_ILi128EEEEEENS5_IJS1B_SC_EEEEEEEvNS4_8identityES14_S1F_vS1G_EENS_8epilogue10collective18CollectiveEpilogueINS1I_23Sm100TmaWarpSpecializedILi1ELi1ELi80ELb0ELb0EEEJNS5_IJS1B_SG_SF_EEENS5_IJNSW_IS1B_SC_EENSW_ISG_SC_EEEEESI_SJ_SI_SJ_NS1I_6fusion15FusionCallbacksIS1M_NS1R_17LinearCombinationISI_fSI_fLNS_15FloatRoundStyleE2EEES1N_S1Q_JEEENS4_5SM1004TMEM4LOAD26SM100_TMEM_LOAD_32dp32b16xENS4_13SM90_TMA_LOADENS15_INS16_ILi0ELi4ELi3EEES19_NSW_INS5_IJS1A_NSA_ILi16EEEEEENS5_IJS23_SC_EEEEEEENS4_39AutoVectorizingCopyWithAssumedAlignmentILi128EEENS4_14SM90_TMA_STOREES27_S29_S29_EEEvvEEEEvNT_6ParamsE --------------------------
	.section	.nv.info._ZN7cutlass13device_kernelINS_4gemm6kernel13GemmUniversalIN4cute5tupleIJiiiiEEENS1_10collective13CollectiveMmaINS1_35MainloopSm100TmaUmmaWarpSpecializedILi4ELi2ELi4ENS5_IJNS4_1CILi2EEENSA_ILi1EEESC_EEEEENS5_IJNSA_ILi256EEENSA_ILi80EEESF_EEENS_12float_e4m3_tENS5_IJlSC_lEEESI_SJ_NS4_8TiledMMAINS4_8MMA_AtomIJNS4_10MMA_TraitsINS4_25SM100_MMA_F8F6F4_2x1SM_SSEJSI_SI_fSF_SG_NS4_17integral_constantINS4_4UMMA5MajorELSQ_0EEESR_NSO_INSP_7ScaleInELSS_0EEEST_EEEEEENS4_6LayoutINS5_IJSC_SC_SC_EEENS5_IJNSA_ILi0EEESY_SY_EEEEENS5_IJNS4_10UnderscoreES11_S11_EEEEENS4_18SM100_TMA_2SM_LOADENS4_14ComposedLayoutINS4_7SwizzleILi3ELi4ELi3EEENS4_18smem_ptr_flag_bitsILi8EEENSW_INS5_IJNSA_ILi8EEENSA_ILi128EEEEEENS5_IJS1B_SC_EEEEEEEvNS4_8identityES14_S1F_vS1G_EENS_8epilogue10collective18CollectiveEpilogueINS1I_23Sm100TmaWarpSpecializedILi1ELi1ELi80ELb0ELb0EEEJNS5_IJS1B_SG_SF_EEENS5_IJNSW_IS1B_SC_EENSW_ISG_SC_EEEEESI_SJ_SI_SJ_NS1I_6fusion15FusionCallbacksIS1M_NS1R_17LinearCombinationISI_fSI_fLNS_15FloatRoundStyleE2EEES1N_S1Q_JEEENS4_5SM1004TMEM4LOAD26SM100_TMEM_LOAD_32dp32b16xENS4_13SM90_TMA_LOADENS15_INS16_ILi0ELi4ELi3EEES19_NSW_INS5_IJS1A_NSA_ILi16EEEEEENS5_IJS23_SC_EEEEEEENS4_39AutoVectorizingCopyWithAssumedAlignmentILi128EEENS4_14SM90_TMA_STOREES27_S29_S29_EEEvvEEEEvNT_6ParamsE,"",@"SHT_CUDA_INFO"
	.sectionflags	@""
	.align	4


	//----- nvinfo : EIATTR_CUDA_API_VERSION
	.align		4
        /*0000*/ 	.byte	0x04, 0x37
        /*0002*/ 	.short	(.L_28 - .L_27)
.L_27:
        /*0004*/ 	.word	0x00000082


	//----- nvinfo : EIATTR_KPARAM_INFO
	.align		4
.L_28:
        /*0008*/ 	.byte	0x04, 0x17
        /*000a*/ 	.short	(.L_30 - .L_29)
.L_29:
        /*000c*/ 	.word	0x00000000
        /*0010*/ 	.short	0x0000
        /*0012*/ 	.short	0x0000
        /*0014*/ 	.byte	0x00, 0xf0, 0x01, 0x20


	//----- nvinfo : EIATTR_AT_ENTRY_FRAGMENTS
	.align		4
.L_30:
        /*0018*/ 	.byte	0x04, 0x4f
        /*001a*/ 	.short	(.L_32 - .L_31)


	//   ....[0]....
.L_31:
        /*001c*/ 	.word	0x00000007


	//----- nvinfo : EIATTR_RESERVED_SMEM_USED
	.align		4
.L_32:
        /*0020*/ 	.byte	0x01, 0x41
	.zero		2


	//----- nvinfo : EIATTR_SPARSE_MMA_MASK
	.align		4
        /*0024*/ 	.byte	0x03, 0x50
        /*0026*/ 	.short	0x0000


	//----- nvinfo : EIATTR_TCGEN05_2CTA_USED
	.align		4
        /*0028*/ 	.byte	0x01, 0x52
	.zero		2


	//----- nvinfo : EIATTR_MAXREG_COUNT
	.align		4
        /*002c*/ 	.byte	0x03, 0x1b
        /*002e*/ 	.short	0x00ff


	//----- nvinfo : EIATTR_NUM_BARRIERS
	.align		4
        /*0030*/ 	.byte	0x02, 0x4c
        /*0032*/ 	.byte	0x07
	.zero		1


	//----- nvinfo : EIATTR_EXTERNS
	.align		4
        /*0034*/ 	.byte	0x04, 0x0f
        /*0036*/ 	.short	(.L_34 - .L_33)


	//   ....[0]....
	.align		4
.L_33:
        /*0038*/ 	.word	index@(__assertfail)


	//----- nvinfo : EIATTR_MERCURY_ISA_VERSION
	.align		4
.L_34:
        /*003c*/ 	.byte	0x03, 0x5f
        /*003e*/ 	.short	0x0101


	//----- nvinfo : EIATTR_INT_WARP_WIDE_INSTR_OFFSETS
	.align		4
        /*0040*/ 	.byte	0x04, 0x31
        /*0042*/ 	.short	(.L_36 - .L_35)


	//   ....[0]....
.L_35:
        /*0044*/ 	.word	0x00000ca0


	//   ....[1]....
        /*0048*/ 	.word	0x00000d40


	//   ....[2]....
        /*004c*/ 	.word	0x00002200


	//   ....[3]....
        /*0050*/ 	.word	0x000042a0


	//   ....[4]....
        /*0054*/ 	.word	0x000042c0


	//   ....[5]....
        /*0058*/ 	.word	0x000042f0


	//   ....[6]....
        /*005c*/ 	.word	0x00004d20


	//   ....[7]....
        /*0060*/ 	.word	0x00004db0


	//   ....[8]....
        /*0064*/ 	.word	0x00004de0


	//   ....[9]....
        /*0068*/ 	.word	0x00004e20


	//   ....[10]....
        /*006c*/ 	.word	0x00004fa0


	//   ....[11]....
        /*0070*/ 	.word	0x00004fc0


	//----- nvinfo : EIATTR_COOP_GROUP_MASK_REGIDS
	.align		4
.L_36:
        /*0074*/ 	.byte	0x04, 0x29
        /*0076*/ 	.short	(.L_38 - .L_37)


	//   ....[0]....
.L_37:
        /*0078*/ 	.word	0xffffffff


	//   ....[1]....
        /*007c*/ 	.word	0xffffffff


	//   ....[2]....
        /*0080*/ 	.word	0xffffffff


	//   ....[3]....
        /*0084*/ 	.word	0xffffffff


	//   ....[4]....
        /*0088*/ 	.word	0xffffffff


	//   ....[5]....
        /*008c*/ 	.word	0xffffffff


	//   ....[6]....
        /*0090*/ 	.word	0xffffffff


	//   ....[7]....
        /*0094*/ 	.word	0xffffffff


	//   ....[8]....
        /*0098*/ 	.word	0xffffffff


	//   ....[9]....
        /*009c*/ 	.word	0xffffffff


	//   ....[10]....
        /*00a0*/ 	.word	0xffffffff


	//   ....[11]....
        /*00a4*/ 	.word	0xffffffff


	//   ....[12]....
        /*00a8*/ 	.word	0xffffffff


	//   ....[13]....
        /*00ac*/ 	.word	0xffffffff


	//----- nvinfo : EIATTR_COOP_GROUP_INSTR_OFFSETS
	.align		4
.L_38:
        /*00b0*/ 	.byte	0x04, 0x28
        /*00b2*/ 	.short	(.L_40 - .L_39)


	//   ....[0]....
.L_39:
        /*00b4*/ 	.word	0x000000c0


	//   ....[1]....
        /*00b8*/ 	.word	0x000004f0


	//   ....[2]....
        /*00bc*/ 	.word	0x00000670


	//   ....[3]....
        /*00c0*/ 	.word	0x000007a0


	//   ....[4]....
        /*00c4*/ 	.word	0x00000890


	//   ....[5]....
        /*00c8*/ 	.word	0x000009f0


	//   ....[6]....
        /*00cc*/ 	.word	0x00000b80


	//   ....[7]....
        /*00d0*/ 	.word	0x00000dc0


	//   ....[8]....
        /*00d4*/ 	.word	0x000020e0


	//   ....[9]....
        /*00d8*/ 	.word	0x00002ec0


	//   ....[10]....
        /*00dc*/ 	.word	0x00003390


	//   ....[11]....
        /*00e0*/ 	.word	0x000033c0


	//   ....[12]....
        /*00e4*/ 	.word	0x000041b0


	//   ....[13]....
        /*00e8*/ 	.word	0x000043b0


	//----- nvinfo : EIATTR_VRC_CTA_INIT_COUNT
	.align		4
.L_40:
        /*00ec*/ 	.byte	0x02, 0x4a
        /*00ee*/ 	.byte	0x80
	.zero		1


	//----- nvinfo : EIATTR_SYSCALL_OFFSETS
	.align		4
        /*00f0*/ 	.byte	0x04, 0x46
        /*00f2*/ 	.short	(.L_42 - .L_41)


	//   ....[0]....
.L_41:
        /*00f4*/ 	.word	0x00005fe0


	//   ....[1]....
        /*00f8*/ 	.word	0x00006150


	//   ....[2]....
        /*00fc*/ 	.word	0x000062c0


	//   ....[3]....
        /*0100*/ 	.word	0x00006430


	//   ....[4]....
        /*0104*/ 	.word	0x000065a0


	//----- nvinfo : EIATTR_MBARRIER_INSTR_OFFSETS
	.align		4
.L_42:
        /*0108*/ 	.byte	0x04, 0x39
        /*010a*/ 	.short	(.L_44 - .L_43)


	//   ....[0]....
.L_43:
        /*010c*/ 	.word	0x000005e0
        /*0110*/ 	.word	0x000000ff
        /*0114*/ 	.word	0x00000000
        /*0118*/ 	.short	0x0100
        /*011a*/ 	.byte	0x05
	.zero		1


	//   ....[1]....
        /*011c*/ 	.word	0x000005f0
        /*0120*/ 	.word	0x000000ff
        /*0124*/ 	.word	0x00000020
        /*0128*/ 	.short	0x0100
        /*012a*/ 	.byte	0x05
	.zero		1


	//   ....[2]....
        /*012c*/ 	.word	0x00000600
        /*0130*/ 	.word	0x000000ff
        /*0134*/ 	.word	0x00000008
        /*0138*/ 	.short	0x0100
        /*013a*/ 	.byte	0x05
	.zero		1


	//   ....[3]....
        /*013c*/ 	.word	0x00000610
        /*0140*/ 	.word	0x000000ff
        /*0144*/ 	.word	0x00000028
        /*0148*/ 	.short	0x0100
        /*014a*/ 	.byte	0x05
	.zero		1


	//   ....[4]....
        /*014c*/ 	.word	0x00000620
        /*0150*/ 	.word	0x000000ff
        /*0154*/ 	.word	0x00000010
        /*0158*/ 	.short	0x0100
        /*015a*/ 	.byte	0x05
	.zero		1


	//   ....[5]....
        /*015c*/ 	.word	0x00000630
        /*0160*/ 	.word	0x000000ff
        /*0164*/ 	.word	0x00000030
        /*0168*/ 	.short	0x0100
        /*016a*/ 	.byte	0x05
	.zero		1


	//   ....[6]....
        /*016c*/ 	.word	0x00000640
        /*0170*/ 	.word	0x000000ff
        /*0174*/ 	.word	0x00000018
        /*0178*/ 	.short	0x0100
        /*017a*/ 	.byte	0x05
	.zero		1


	//   ....[7]....
        /*017c*/ 	.word	0x00000650
        /*0180*/ 	.word	0x000000ff
        /*0184*/ 	.word	0x00000038
        /*0188*/ 	.short	0x0100
        /*018a*/ 	.byte	0x05
	.zero		1


	//   ....[8]....
        /*018c*/ 	.word	0x00000770
        /*0190*/ 	.word	0x000000ff
        /*0194*/ 	.word	0x00000040
        /*0198*/ 	.short	0x0100
        /*019a*/ 	.byte	0x06
	.zero		1


	//   ....[9]....
        /*019c*/ 	.word	0x00000780
        /*01a0*/ 	.word	0x000000ff
        /*01a4*/ 	.word	0x00000048
        /*01a8*/ 	.short	0x0100
        /*01aa*/ 	.byte	0x06
	.zero		1


	//   ....[10]....
        /*01ac*/ 	.word	0x00000860
        /*01b0*/ 	.word	0x000000ff
        /*01b4*/ 	.word	0x00000050
        /*01b8*/ 	.short	0x0100
        /*01ba*/ 	.byte	0x05
	.zero		1


	//   ....[11]....
        /*01bc*/ 	.word	0x00000870
        /*01c0*/ 	.word	0x000000ff
        /*01c4*/ 	.word	0x00000058
        /*01c8*/ 	.short	0x0100
        /*01ca*/ 	.byte	0x05
	.zero		1


	//   ....[12]....
        /*01cc*/ 	.word	0x000009a0
        /*01d0*/ 	.word	0x000000ff
        /*01d4*/ 	.word	0x00000060
        /*01d8*/ 	.short	0x0100
        /*01da*/ 	.byte	0x05
	.zero		1


	//   ....[13]....
        /*01dc*/ 	.word	0x000009b0
        /*01e0*/ 	.word	0x000000ff
        /*01e4*/ 	.word	0x00000070
        /*01e8*/ 	.short	0x0100
        /*01ea*/ 	.byte	0x05
	.zero		1


	//   ....[14]....
        /*01ec*/ 	.word	0x000009c0
        /*01f0*/ 	.word	0x000000ff
        /*01f4*/ 	.word	0x00000068
        /*01f8*/ 	.short	0x0100
        /*01fa*/ 	.byte	0x05
	.zero		1


	//   ....[15]....
        /*01fc*/ 	.word	0x000009d0
        /*0200*/ 	.word	0x000000ff
        /*0204*/ 	.word	0x00000078
        /*0208*/ 	.short	0x0100
        /*020a*/ 	.byte	0x05
	.zero		1


	//   ....[16]....
        /*020c*/ 	.word	0x00000af0
        /*0210*/ 	.word	0x000000ff
        /*0214*/ 	.word	0x00000080
        /*0218*/ 	.short	0x0100
        /*021a*/ 	.byte	0x06
	.zero		1


	//   ....[17]....
        /*021c*/ 	.word	0x00000b00
        /*0220*/ 	.word	0x000000ff
        /*0224*/ 	.word	0x000000a0
        /*0228*/ 	.short	0x0100
        /*022a*/ 	.byte	0x06
	.zero		1


	//   ....[18]....
        /*022c*/ 	.word	0x00000b10
        /*0230*/ 	.word	0x000000ff
        /*0234*/ 	.word	0x00000088
        /*0238*/ 	.short	0x0100
        /*023a*/ 	.byte	0x06
	.zero		1


	//   ....[19]....
        /*023c*/ 	.word	0x00000b20
        /*0240*/ 	.word	0x000000ff
        /*0244*/ 	.word	0x000000a8
        /*0248*/ 	.short	0x0100
        /*024a*/ 	.byte	0x06
	.zero		1


	//   ....[20]....
        /*024c*/ 	.word	0x00000b30
        /*0250*/ 	.word	0x000000ff
        /*0254*/ 	.word	0x00000090
        /*0258*/ 	.short	0x0100
        /*025a*/ 	.byte	0x06
	.zero		1


	//   ....[21]....
        /*025c*/ 	.word	0x00000b40
        /*0260*/ 	.word	0x000000ff
        /*0264*/ 	.word	0x000000b0
        /*0268*/ 	.short	0x0100
        /*026a*/ 	.byte	0x06
	.zero		1


	//   ....[22]....
        /*026c*/ 	.word	0x00000b50
        /*0270*/ 	.word	0x000000ff
        /*0274*/ 	.word	0x00000098
        /*0278*/ 	.short	0x0100
        /*027a*/ 	.byte	0x06
	.zero		1


	//   ....[23]....
        /*027c*/ 	.word	0x00000b60
        /*0280*/ 	.word	0x000000ff
        /*0284*/ 	.word	0x000000b8
        /*0288*/ 	.short	0x0100
        /*028a*/ 	.byte	0x06
	.zero		1


	//   ....[24]....
        /*028c*/ 	.word	0x00000c50
        /*0290*/ 	.word	0x000000ff
        /*0294*/ 	.word	0x000000c0
        /*0298*/ 	.short	0x0100
        /*029a*/ 	.byte	0x05
	.zero		1


	//   ....[25]....
        /*029c*/ 	.word	0x00000c60
        /*02a0*/ 	.word	0x000000ff
        /*02a4*/ 	.word	0x000000d0
        /*02a8*/ 	.short	0x0100
        /*02aa*/ 	.byte	0x05
	.zero		1


	//   ....[26]....
        /*02ac*/ 	.word	0x00000c70
        /*02b0*/ 	.word	0x000000ff
        /*02b4*/ 	.word	0x000000c8
        /*02b8*/ 	.short	0x0100
        /*02ba*/ 	.byte	0x05
	.zero		1


	//   ....[27]....
        /*02bc*/ 	.word	0x00000c80
        /*02c0*/ 	.word	0x000000ff
        /*02c4*/ 	.word	0x000000d8
        /*02c8*/ 	.short	0x0100
        /*02ca*/ 	.byte	0x05
	.zero		1


	//   ....[28]....
        /*02cc*/ 	.word	0x00000d70
        /*02d0*/ 	.word	0x000000ff
        /*02d4*/ 	.word	0x000000e0
        /*02d8*/ 	.short	0x0100
        /*02da*/ 	.byte	0x04
	.zero		1


	//   ....[29]....
        /*02dc*/ 	.word	0x00001780
        /*02e0*/ 	.word	0x00000003
        /*02e4*/ 	.word	0x000000d0
        /*02e8*/ 	.short	0x010a
        /*02ea*/ 	.byte	0xff
	.zero		1


	//   ....[30]....
        /*02ec*/ 	.word	0x000017b0
        /*02f0*/ 	.word	0x00000003
        /*02f4*/ 	.word	0x000000c0
        /*02f8*/ 	.short	0x0101
        /*02fa*/ 	.byte	0xff
	.zero		1


	//   ....[31]....
        /*02fc*/ 	.word	0x000018c0
        /*0300*/ 	.word	0x000000ff
        /*0304*/ 	.word	0x00000020
        /*0308*/ 	.short	0x010a
        /*030a*/ 	.byte	0x05
	.zero		1


	//   ....[32]....
        /*030c*/ 	.word	0x00001980
        /*0310*/ 	.word	0x000000ff
        /*0314*/ 	.word	0x00000020
        /*0318*/ 	.short	0x010a
        /*031a*/ 	.byte	0x21
	.zero		1


	//   ....[33]....
        /*031c*/ 	.word	0x00001b30
        /*0320*/ 	.word	0x000000ff
        /*0324*/ 	.word	0x00000020
        /*0328*/ 	.short	0x010a
        /*032a*/ 	.byte	0x08
	.zero		1


	//   ....[34]....
        /*032c*/ 	.word	0x00001cf0
        /*0330*/ 	.word	0x000000ff
        /*0334*/ 	.word	0x00000058
        /*0338*/ 	.short	0x0101
        /*033a*/ 	.byte	0x04
	.zero		1


	//   ....[35]....
        /*033c*/ 	.word	0x00001d10
        /*0340*/ 	.word	0x000000ff
        /*0344*/ 	.word	0x00000020
        /*0348*/ 	.short	0x010a
        /*034a*/ 	.byte	0x05
	.zero		1


	//   ....[36]....
        /*034c*/ 	.word	0x00001d90
        /*0350*/ 	.word	0x000000ff
        /*0354*/ 	.word	0x00000020
        /*0358*/ 	.short	0x010a
        /*035a*/ 	.byte	0x21
	.zero		1


	//   ....[37]....
        /*035c*/ 	.word	0x00001f20
        /*0360*/ 	.word	0x000000ff
        /*0364*/ 	.word	0x00000020
        /*0368*/ 	.short	0x010a
        /*036a*/ 	.byte	0x08
	.zero		1


	//   ....[38]....
        /*036c*/ 	.word	0x00002110
        /*0370*/ 	.word	0x00000002
        /*0374*/ 	.word	0x00000060
        /*0378*/ 	.short	0x010a
        /*037a*/ 	.byte	0xff
	.zero		1


	//   ....[39]....
        /*037c*/ 	.word	0x000021d0
        /*0380*/ 	.word	0x00000002
        /*0384*/ 	.word	0x00000000
        /*0388*/ 	.short	0x0101
        /*038a*/ 	.byte	0xff
	.zero		1


	//   ....[40]....
        /*038c*/ 	.word	0x00002730
        /*0390*/ 	.word	0x000000ff
        /*0394*/ 	.word	0x00000000
        /*0398*/ 	.short	0x010a
        /*039a*/ 	.byte	0x05
	.zero		1


	//   ....[41]....
        /*039c*/ 	.word	0x000027c0
        /*03a0*/ 	.word	0x000000ff
        /*03a4*/ 	.word	0x00000000
        /*03a8*/ 	.short	0x010a
        /*03aa*/ 	.byte	0x05
	.zero		1


	//   ....[42]....
        /*03ac*/ 	.word	0x00002850
        /*03b0*/ 	.word	0x000000ff
        /*03b4*/ 	.word	0x00000000
        /*03b8*/ 	.short	0x010a
        /*03ba*/ 	.byte	0x05
	.zero		1


	//   ....[43]....
        /*03bc*/ 	.word	0x000028f0
        /*03c0*/ 	.word	0x00000000
        /*03c4*/ 	.word	0x00000000
        /*03c8*/ 	.short	0x010a
        /*03ca*/ 	.byte	0xff
	.zero		1


	//   ....[44]....
        /*03cc*/ 	.word	0x00002a20
        /*03d0*/ 	.word	0x00000000
        /*03d4*/ 	.word	0x000000c0
        /*03d8*/ 	.short	0x010a
        /*03da*/ 	.byte	0xff
	.zero		1


	//   ....[45]....
        /*03dc*/ 	.word	0x00002a90
        /*03e0*/ 	.word	0x00000008
        /*03e4*/ 	.word	0x00000000
        /*03e8*/ 	.short	0x0101
        /*03ea*/ 	.byte	0xff
	.zero		1


	//   ....[46]....
        /*03ec*/ 	.word	0x00002ab0
        /*03f0*/ 	.word	0x000000ff
        /*03f4*/ 	.word	0x00000070
        /*03f8*/ 	.short	0x010a
        /*03fa*/ 	.byte	0x05
	.zero		1


	//   ....[47]....
        /*03fc*/ 	.word	0x00002bd0
        /*0400*/ 	.word	0x00000000
        /*0404*/ 	.word	0x00000060
        /*0408*/ 	.short	0x010a
        /*040a*/ 	.byte	0xff
	.zero		1


	//   ....[48]....
        /*040c*/ 	.word	0x00002cd0
        /*0410*/ 	.word	0x00000000
        /*0414*/ 	.word	0x00000000
        /*0418*/ 	.short	0x0101
        /*041a*/ 	.byte	0xff
	.zero		1


	//   ....[49]....
        /*041c*/ 	.word	0x00002d60
        /*0420*/ 	.word	0x000000ff
        /*0424*/ 	.word	0x00000070
        /*0428*/ 	.short	0x0106
        /*042a*/ 	.byte	0x05
	.zero		1


	//   ....[50]....
        /*042c*/ 	.word	0x00002d80
        /*0430*/ 	.word	0x000000ff
        /*0434*/ 	.word	0x00000070
        /*0438*/ 	.short	0x010a
        /*043a*/ 	.byte	0x05
	.zero		1


	//   ....[51]....
        /*043c*/ 	.word	0x00002e10
        /*0440*/ 	.word	0x000000ff
        /*0444*/ 	.word	0x00000070
        /*0448*/ 	.short	0x0106
        /*044a*/ 	.byte	0x04
	.zero		1


	//   ....[52]....
        /*044c*/ 	.word	0x00002e50
        /*0450*/ 	.word	0x00000000
        /*0454*/ 	.word	0x00000070
        /*0458*/ 	.short	0x010a
        /*045a*/ 	.byte	0xff
	.zero		1


	//   ....[53]....
        /*045c*/ 	.word	0x00003090
        /*0460*/ 	.word	0x000000ff
        /*0464*/ 	.word	0x00000008
        /*0468*/ 	.short	0x010a
        /*046a*/ 	.byte	0x04
	.zero		1


	//   ....[54]....
        /*046c*/ 	.word	0x000030b0
        /*0470*/ 	.word	0x000000ff
        /*0474*/ 	.word	0x00000008
        /*0478*/ 	.short	0x010a
        /*047a*/ 	.byte	0x04
	.zero		1


	//   ....[55]....
        /*047c*/ 	.word	0x00003240
        /*0480*/ 	.word	0x000000ff
        /*0484*/ 	.word	0x00000008
        /*0488*/ 	.short	0x010a
        /*048a*/ 	.byte	0x04
	.zero		1


	//   ....[56]....
        /*048c*/ 	.word	0x00003260
        /*0490*/ 	.word	0x000000ff
        /*0494*/ 	.word	0x00000008
        /*0498*/ 	.short	0x010a
        /*049a*/ 	.byte	0x04
	.zero		1


	//   ....[57]....
        /*049c*/ 	.word	0x00003320
        /*04a0*/ 	.word	0x000000ff
        /*04a4*/ 	.word	0x00000000
        /*04a8*/ 	.short	0x0101
        /*04aa*/ 	.byte	0x05
	.zero		1


	//   ....[58]....
        /*04ac*/ 	.word	0x000036e0
        /*04b0*/ 	.word	0x00000000
        /*04b4*/ 	.word	0x00000060
        /*04b8*/ 	.short	0x010a
        /*04ba*/ 	.byte	0xff
	.zero		1


	//   ....[59]....
        /*04bc*/ 	.word	0x000037a0
        /*04c0*/ 	.word	0x00000000
        /*04c4*/ 	.word	0x00000000
        /*04c8*/ 	.short	0x0101
        /*04ca*/ 	.byte	0xff
	.zero		1


	//   ....[60]....
        /*04cc*/ 	.word	0x00003860
        /*04d0*/ 	.word	0x000000ff
        /*04d4*/ 	.word	0x00000000
        /*04d8*/ 	.short	0x010a
        /*04da*/ 	.byte	0x05
	.zero		1


	//   ....[61]....
        /*04dc*/ 	.word	0x00003870
        /*04e0*/ 	.word	0x000000ff
        /*04e4*/ 	.word	0x000000a0
        /*04e8*/ 	.short	0x010a
        /*04ea*/ 	.byte	0x13
	.zero		1


	//   ....[62]....
        /*04ec*/ 	.word	0x00003920
        /*04f0*/ 	.word	0x000000ff
        /*04f4*/ 	.word	0x00000000
        /*04f8*/ 	.short	0x010a
        /*04fa*/ 	.byte	0x1a
	.zero		1


	//   ....[63]....
        /*04fc*/ 	.word	0x00003a50
        /*0500*/ 	.word	0x000000ff
        /*0504*/ 	.word	0x00000000
        /*0508*/ 	.short	0x010a
        /*050a*/ 	.byte	0x1b
	.zero		1


	//   ....[64]....
        /*050c*/ 	.word	0x00003e90
        /*0510*/ 	.word	0x000000ff
        /*0514*/ 	.word	0x00000000
        /*0518*/ 	.short	0x010a
        /*051a*/ 	.byte	0x06
	.zero		1


	//   ....[65]....
        /*051c*/ 	.word	0x00003f20
        /*0520*/ 	.word	0x000000ff
        /*0524*/ 	.word	0x00000000
        /*0528*/ 	.short	0x010a
        /*052a*/ 	.byte	0x06
	.zero		1


	//   ....[66]....
        /*052c*/ 	.word	0x00003fb0
        /*0530*/ 	.word	0x000000ff
        /*0534*/ 	.word	0x00000000
        /*0538*/ 	.short	0x010a
        /*053a*/ 	.byte	0x06
	.zero		1


	//   ....[67]....
        /*053c*/ 	.word	0x00004050
        /*0540*/ 	.word	0x00000000
        /*0544*/ 	.word	0x00000000
        /*0548*/ 	.short	0x010a
        /*054a*/ 	.byte	0xff
	.zero		1


	//   ....[68]....
        /*054c*/ 	.word	0x00004090
        /*0550*/ 	.word	0x00000000
        /*0554*/ 	.word	0x00000000
        /*0558*/ 	.short	0x010a
        /*055a*/ 	.byte	0xff
	.zero		1


	//   ....[69]....
        /*055c*/ 	.word	0x00004100
        /*0560*/ 	.word	0x000000ff
        /*0564*/ 	.word	0x00000000
        /*0568*/ 	.short	0x0101
        /*056a*/ 	.byte	0x05
	.zero		1


	//   ....[70]....
        /*056c*/ 	.word	0x00004140
        /*0570*/ 	.word	0x000000ff
        /*0574*/ 	.word	0x000000e0
        /*0578*/ 	.short	0x010a
        /*057a*/ 	.byte	0x0b
	.zero		1


	//   ....[71]....
        /*057c*/ 	.word	0x000041a0
        /*0580*/ 	.word	0x000000ff
        /*0584*/ 	.word	0x00000000
        /*0588*/ 	.short	0x0101
        /*058a*/ 	.byte	0x05
	.zero		1


	//   ....[72]....
        /*058c*/ 	.word	0x000045a0
        /*0590*/ 	.word	0x00000000
        /*0594*/ 	.word	0x00000060
        /*0598*/ 	.short	0x010a
        /*059a*/ 	.byte	0xff
	.zero		1


	//   ....[73]....
        /*059c*/ 	.word	0x00004690
        /*05a0*/ 	.word	0x00000000
        /*05a4*/ 	.word	0x00000000
        /*05a8*/ 	.short	0x0101
        /*05aa*/ 	.byte	0xff
	.zero		1


	//   ....[74]....
        /*05ac*/ 	.word	0x000049b0
        /*05b0*/ 	.word	0x000000ff
        /*05b4*/ 	.word	0x00000058
        /*05b8*/ 	.short	0x010a
        /*05ba*/ 	.byte	0x06
	.zero		1


	//   ....[75]....
        /*05bc*/ 	.word	0x00004b30
        /*05c0*/ 	.word	0x000000ff
        /*05c4*/ 	.word	0x00000048
        /*05c8*/ 	.short	0x010a
        /*05ca*/ 	.byte	0x06
	.zero		1


	//   ....[76]....
        /*05cc*/ 	.word	0x00004ff0
        /*05d0*/ 	.word	0x000000ff
        /*05d4*/ 	.word	0x00000040
        /*05d8*/ 	.short	0x010b
        /*05da*/ 	.byte	0x06
	.zero		1


	//   ....[77]....
        /*05dc*/ 	.word	0x00005020
        /*05e0*/ 	.word	0x000000ff
        /*05e4*/ 	.word	0x00000000
        /*05e8*/ 	.short	0x0101
        /*05ea*/ 	.byte	0x25
	.zero		1


	//   ....[78]....
        /*05ec*/ 	.word	0x00005070
        /*05f0*/ 	.word	0x00000000
        /*05f4*/ 	.word	0x00000048
        /*05f8*/ 	.short	0x010a
        /*05fa*/ 	.byte	0xff
	.zero		1


	//   ....[79]....
        /*05fc*/ 	.word	0x000052d0
        /*0600*/ 	.word	0x00000000
        /*0604*/ 	.word	0x00000060
        /*0608*/ 	.short	0x010a
        /*060a*/ 	.byte	0xff
	.zero		1


	//   ....[80]....
        /*060c*/ 	.word	0x000053c0
        /*0610*/ 	.word	0x00000000
        /*0614*/ 	.word	0x00000000
        /*0618*/ 	.short	0x0101
        /*061a*/ 	.byte	0xff
	.zero		1


	//   ....[81]....
        /*061c*/ 	.word	0x00005ae0
        /*0620*/ 	.word	0x000000ff
        /*0624*/ 	.word	0x00000040
        /*0628*/ 	.short	0x010a
        /*062a*/ 	.byte	0x27
	.zero		1


	//   ....[82]....
        /*062c*/ 	.word	0x00005b50
        /*0630*/ 	.word	0x000000bc
        /*0634*/ 	.word	0x00000080
        /*0638*/ 	.short	0x010a
        /*063a*/ 	.byte	0xff
	.zero		1


	//   ....[83]....
        /*063c*/ 	.word	0x00005c10
        /*0640*/ 	.word	0x000000ff
        /*0644*/ 	.word	0x00000040
        /*0648*/ 	.short	0x010a
        /*064a*/ 	.byte	0x27
	.zero		1


	//   ....[84]....
        /*064c*/ 	.word	0x00005e60
        /*0650*/ 	.word	0x000000ff
        /*0654*/ 	.word	0x00000000
        /*0658*/ 	.short	0x0101
        /*065a*/ 	.byte	0x04
	.zero		1


	//   ....[85]....
        /*065c*/ 	.word	0x00005ec0
        /*0660*/ 	.word	0x000000bc
        /*0664*/ 	.word	0x00000080
        /*0668*/ 	.short	0x010a
        /*066a*/ 	.byte	0xff
	.zero		1


	//   ....[86]....
        /*066c*/ 	.word	0x00006780
        /*0670*/ 	.word	0x00000065
        /*0674*/ 	.word	0x00000000
        /*0678*/ 	.short	0x0101
        /*067a*/ 	.byte	0xff
	.zero		1


	//   ....[87]....
        /*067c*/ 	.word	0x00007e10
        /*0680*/ 	.word	0x00000003
        /*0684*/ 	.word	0x000000d0
        /*0688*/ 	.short	0x010a
        /*068a*/ 	.byte	0xff
	.zero		1


	//   ....[88]....
        /*068c*/ 	.word	0x00007e70
        /*0690*/ 	.word	0x00000002
        /*0694*/ 	.word	0x00000020
        /*0698*/ 	.short	0x010a
        /*069a*/ 	.byte	0xff
	.zero		1


	//   ....[89]....
        /*069c*/ 	.word	0x00007ed0
        /*06a0*/ 	.word	0x00000002
        /*06a4*/ 	.word	0x00000020
        /*06a8*/ 	.short	0x010a
        /*06aa*/ 	.byte	0xff
	.zero		1


	//   ....[90]....
        /*06ac*/ 	.word	0x00007f20
        /*06b0*/ 	.word	0x00000002
        /*06b4*/ 	.word	0x00000060
        /*06b8*/ 	.short	0x010a
        /*06ba*/ 	.byte	0xff
	.zero		1


	//   ....[91]....
        /*06bc*/ 	.word	0x00007f80
        /*06c0*/ 	.word	0x00000000
        /*06c4*/ 	.word	0x00000000
        /*06c8*/ 	.short	0x010a
        /*06ca*/ 	.byte	0xff
	.zero		1


	//   ....[92]....
        /*06cc*/ 	.word	0x00007fe0
        /*06d0*/ 	.word	0x00000000
        /*06d4*/ 	.word	0x00000000
        /*06d8*/ 	.short	0x010a
        /*06da*/ 	.byte	0xff
	.zero		1


	//   ....[93]....
        /*06dc*/ 	.word	0x00008040
        /*06e0*/ 	.word	0x00000000
        /*06e4*/ 	.word	0x00000000
        /*06e8*/ 	.short	0x010a
        /*06ea*/ 	.byte	0xff
	.zero		1


	//   ....[94]....
        /*06ec*/ 	.word	0x00008090
        /*06f0*/ 	.word	0x00000000
        /*06f4*/ 	.word	0x000000c0
        /*06f8*/ 	.short	0x010a
        /*06fa*/ 	.byte	0xff
	.zero		1


	//   ....[95]....
        /*06fc*/ 	.word	0x000080f0
        /*0700*/ 	.word	0x00000000
        /*0704*/ 	.word	0x00000070
        /*0708*/ 	.short	0x010a
        /*070a*/ 	.byte	0xff
	.zero		1


	//   ....[96]....
        /*070c*/ 	.word	0x00008140
        /*0710*/ 	.word	0x00000000
        /*0714*/ 	.word	0x00000060
        /*0718*/ 	.short	0x010a
        /*071a*/ 	.byte	0xff
	.zero		1


	//   ....[97]....
        /*071c*/ 	.word	0x000081a0
        /*0720*/ 	.word	0x00000000
        /*0724*/ 	.word	0x00000070
        /*0728*/ 	.short	0x010a
        /*072a*/ 	.byte	0xff
	.zero		1


	//   ....[98]....
        /*072c*/ 	.word	0x00008200
        /*0730*/ 	.word	0x00000005
        /*0734*/ 	.word	0x00000008
        /*0738*/ 	.short	0x010a
        /*073a*/ 	.byte	0xff
	.zero		1


	//   ....[99]....
        /*073c*/ 	.word	0x000082e0
        /*0740*/ 	.word	0x00000002
        /*0744*/ 	.word	0x00000008
        /*0748*/ 	.short	0x010a
        /*074a*/ 	.byte	0xff
	.zero		1


	//   ....[100]....
        /*074c*/ 	.word	0x00008330
        /*0750*/ 	.word	0x00000000
        /*0754*/ 	.word	0x00000060
        /*0758*/ 	.short	0x010a
        /*075a*/ 	.byte	0xff
	.zero		1


	//   ....[101]....
        /*075c*/ 	.word	0x00008390
        /*0760*/ 	.word	0x00000000
        /*0764*/ 	.word	0x000000a0
        /*0768*/ 	.short	0x010a
        /*076a*/ 	.byte	0xff
	.zero		1


	//   ....[102]....
        /*076c*/ 	.word	0x000083f0
        /*0770*/ 	.word	0x00000000
        /*0774*/ 	.word	0x00000000
        /*0778*/ 	.short	0x010a
        /*077a*/ 	.byte	0xff
	.zero		1


	//   ....[103]....
        /*077c*/ 	.word	0x00008450
        /*0780*/ 	.word	0x00000000
        /*0784*/ 	.word	0x00000000
        /*0788*/ 	.short	0x010a
        /*078a*/ 	.byte	0xff
	.zero		1


	//   ....[104]....
        /*078c*/ 	.word	0x000084b0
        /*0790*/ 	.word	0x00000000
        /*0794*/ 	.word	0x00000000
        /*0798*/ 	.short	0x010a
        /*079a*/ 	.byte	0xff
	.zero		1


	//   ....[105]....
        /*079c*/ 	.word	0x00008510
        /*07a0*/ 	.word	0x00000000
        /*07a4*/ 	.word	0x00000000
        /*07a8*/ 	.short	0x010a
        /*07aa*/ 	.byte	0xff
	.zero		1


	//   ....[106]....
        /*07ac*/ 	.word	0x00008570
        /*07b0*/ 	.word	0x00000000
        /*07b4*/ 	.word	0x000000e0
        /*07b8*/ 	.short	0x010a
        /*07ba*/ 	.byte	0xff
	.zero		1


	//   ....[107]....
        /*07bc*/ 	.word	0x000085c0
        /*07c0*/ 	.word	0x00000000
        /*07c4*/ 	.word	0x00000060
        /*07c8*/ 	.short	0x010a
        /*07ca*/ 	.byte	0xff
	.zero		1


	//   ....[108]....
        /*07cc*/ 	.word	0x00008620
        /*07d0*/ 	.word	0x00000000
        /*07d4*/ 	.word	0x00000058
        /*07d8*/ 	.short	0x010a
        /*07da*/ 	.byte	0xff
	.zero		1


	//   ....[109]....
        /*07dc*/ 	.word	0x00008680
        /*07e0*/ 	.word	0x00000003
        /*07e4*/ 	.word	0x00000048
        /*07e8*/ 	.short	0x010a
        /*07ea*/ 	.byte	0xff
	.zero		1


	//   ....[110]....
        /*07ec*/ 	.word	0x000086d0
        /*07f0*/ 	.word	0x00000000
        /*07f4*/ 	.word	0x00000060
        /*07f8*/ 	.short	0x010a
        /*07fa*/ 	.byte	0xff
	.zero		1


	//   ....[111]....
        /*07fc*/ 	.word	0x00008730
        /*0800*/ 	.word	0x00000000
        /*0804*/ 	.word	0x00000040
        /*0808*/ 	.short	0x010a
        /*080a*/ 	.byte	0xff
	.zero		1


	//   ....[112]....
        /*080c*/ 	.word	0x00008780
        /*0810*/ 	.word	0x000000bc
        /*0814*/ 	.word	0x00000080
        /*0818*/ 	.short	0x010a
        /*081a*/ 	.byte	0xff
	.zero		1


	//----- nvinfo : EIATTR_NUM_MBARRIERS
	.align		4
.L_44:
        /*081c*/ 	.byte	0x03, 0x38
        /*081e*/ 	.short	0x001d


	//----- nvinfo : EIATTR_EXIT_INSTR_OFFSETS
	.align		4
        /*0820*/ 	.byte	0x04, 0x1c
        /*0822*/ 	.short	(.L_46 - .L_45)


	//   ....[0]....
.L_45:
        /*0824*/ 	.word	0x00002920


	//   ....[1]....
        /*0828*/ 	.word	0x00002e20


	//   ....[2]....
        /*082c*/ 	.word	0x00002e80


	//   ....[3]....
        /*0830*/ 	.word	0x000043c0


	//   ....[4]....
        /*0834*/ 	.word	0x000050a0


	//   ....[5]....
        /*0838*/ 	.word	0x000050e0


	//   ....[6]....
        /*083c*/ 	.word	0x00007e00


	//----- nvinfo : EIATTR_MAX_THREADS
	.align		4
.L_46:
        /*0840*/ 	.byte	0x04, 0x05
        /*0842*/ 	.short	(.L_48 - .L_47)
.L_47:
        /*0844*/ 	.word	0x00000100
        /*0848*/ 	.word	0x00000001
        /*084c*/ 	.word	0x00000001


	//----- nvinfo : EIATTR_CRS_STACK_SIZE
	.align		4
.L_48:
        /*0850*/ 	.byte	0x04, 0x1e
        /*0852*/ 	.short	(.L_50 - .L_49)
.L_49:
        /*0854*/ 	.word	0x00000000


	//----- nvinfo : EIATTR_CBANK_PARAM_SIZE
	.align		4
.L_50:
        /*0858*/ 	.byte	0x03, 0x19
        /*085a*/ 	.short	0x0800


	//----- nvinfo : EIATTR_PARAM_CBANK
	.align		4
        /*085c*/ 	.byte	0x04, 0x0a
        /*085e*/ 	.short	(.L_52 - .L_51)
	.align		4
.L_51:
        /*0860*/ 	.word	index@(.nv.constant0._ZN7cutlass13device_kernelINS_4gemm6kernel13GemmUniversalIN4cute5tupleIJiiiiEEENS1_10collective13CollectiveMmaINS1_35MainloopSm100TmaUmmaWarpSpecializedILi4ELi2ELi4ENS5_IJNS4_1CILi2EEENSA_ILi1EEESC_EEEEENS5_IJNSA_ILi256EEENSA_ILi80EEESF_EEENS_12float_e4m3_tENS5_IJlSC_lEEESI_SJ_NS4_8TiledMMAINS4_8MMA_AtomIJNS4_10MMA_TraitsINS4_25SM100_MMA_F8F6F4_2x1SM_SSEJSI_SI_fSF_SG_NS4_17integral_constantINS4_4UMMA5MajorELSQ_0EEESR_NSO_INSP_7ScaleInELSS_0EEEST_EEEEEENS4_6LayoutINS5_IJSC_SC_SC_EEENS5_IJNSA_ILi0EEESY_SY_EEEEENS5_IJNS4_10UnderscoreES11_S11_EEEEENS4_18SM100_TMA_2SM_LOADENS4_14ComposedLayoutINS4_7SwizzleILi3ELi4ELi3EEENS4_18smem_ptr_flag_bitsILi8EEENSW_INS5_IJNSA_ILi8EEENSA_ILi128EEEEEENS5_IJS1B_SC_EEEEEEEvNS4_8identityES14_S1F_vS1G_EENS_8epilogue10collective18CollectiveEpilogueINS1I_23Sm100TmaWarpSpecializedILi1ELi1ELi80ELb0ELb0EEEJNS5_IJS1B_SG_SF_EEENS5_IJNSW_IS1B_SC_EENSW_ISG_SC_EEEEESI_SJ_SI_SJ_NS1I_6fusion15FusionCallbacksIS1M_NS1R_17LinearCombinationISI_fSI_fLNS_15FloatRoundStyleE2EEES1N_S1Q_JEEENS4_5SM1004TMEM4LOAD26SM100_TMEM_LOAD_32dp32b16xENS4_13SM90_TMA_LOADENS15_INS16_ILi0ELi4ELi3EEES19_NSW_INS5_IJS1A_NSA_ILi16EEEEEENS5_IJS23_SC_EEEEEEENS4_39AutoVectorizingCopyWithAssumedAlignmentILi128EEENS4_14SM90_TMA_STOREES27_S29_S29_EEEvvEEEEvNT_6ParamsE)
        /*0864*/ 	.short	0x0380
        /*0866*/ 	.short	0x0800


	//----- nvinfo : EIATTR_SW_WAR
	.align		4
.L_52:
        /*0868*/ 	.byte	0x04, 0x36
        /*086a*/ 	.short	(.L_54 - .L_53)
.L_53:
        /*086c*/ 	.word	0x00000008
.L_54:


//--------------------- .nv.callgraph             --------------------------
	.section	.nv.callgraph,"",@"SHT_CUDA_CALLGRAPH"
	.align	4
	.sectionentsize	8
	.align		4
        /*0000*/ 	.word	0x00000000
	.align		4
        /*0004*/ 	.word	0xffffffff
	.align		4
        /*0008*/ 	.word	index@(_ZN7cutlass13device_kernelINS_4gemm6kernel13GemmUniversalIN4cute5tupleIJiiiiEEENS1_10collective13CollectiveMmaINS1_35MainloopSm100TmaUmmaWarpSpecializedILi4ELi2ELi4ENS5_IJNS4_1CILi2EEENSA_ILi1EEESC_EEEEENS5_IJNSA_ILi256EEENSA_ILi80EEESF_EEENS_12float_e4m3_tENS5_IJlSC_lEEESI_SJ_NS4_8TiledMMAINS4_8MMA_AtomIJNS4_10MMA_TraitsINS4_25SM100_MMA_F8F6F4_2x1SM_SSEJSI_SI_fSF_SG_NS4_17integral_constantINS4_4UMMA5MajorELSQ_0EEESR_NSO_INSP_7ScaleInELSS_0EEEST_EEEEEENS4_6LayoutINS5_IJSC_SC_SC_EEENS5_IJNSA_ILi0EEESY_SY_EEEEENS5_IJNS4_10UnderscoreES11_S11_EEEEENS4_18SM100_TMA_2SM_LOADENS4_14ComposedLayoutINS4_7SwizzleILi3ELi4ELi3EEENS4_18smem_ptr_flag_bitsILi8EEENSW_INS5_IJNSA_ILi8EEENSA_ILi128EEEEEENS5_IJS1B_SC_EEEEEEEvNS4_8identityES14_S1F_vS1G_EENS_8epilogue10collective18CollectiveEpilogueINS1I_23Sm100TmaWarpSpecializedILi1ELi1ELi80ELb0ELb0EEEJNS5_IJS1B_SG_SF_EEENS5_IJNSW_IS1B_SC_EENSW_ISG_SC_EEEEESI_SJ_SI_SJ_NS1I_6fusion15FusionCallbacksIS1M_NS1R_17LinearCombinationISI_fSI_fLNS_15FloatRoundStyleE2EEES1N_S1Q_JEEENS4_5SM1004TMEM4LOAD26SM100_TMEM_LOAD_32dp32b16xENS4_13SM90_TMA_LOADENS15_INS16_ILi0ELi4ELi3EEES19_NSW_INS5_IJS1A_NSA_ILi16EEEEEENS5_IJS23_SC_EEEEEEENS4_39AutoVectorizingCopyWithAssumedAlignmentILi128EEENS4_14SM90_TMA_STOREES27_S29_S29_EEEvvEEEEvNT_6ParamsE)
	.align		4
        /*000c*/ 	.word	index@(__assertfail)
	.align		4
        /*0010*/ 	.word	0x00000000
	.align		4
        /*0014*/ 	.word	0xfffffffe
	.align		4
        /*0018*/ 	.word	0x00000000
	.align		4
        /*001c*/ 	.word	0xfffffffd
	.align		4
        /*0020*/ 	.word	0x00000000
	.align		4
        /*0024*/ 	.word	0xfffffffc


//--------------------- .nv.constant4             --------------------------
	.section	.nv.constant4,"a",@progbits
	.align	8
	.align		8
.nv.constant4:
        /*0000*/ 	.dword	__assertfail
	.align		8
        /*0008*/ 	.dword	__unnamed_1
	.align		8
        /*0010*/ 	.dword	_ZN40_INTERNAL_b63af871_4_k_cu_20baf3af_210224cuda3std3__45__cpo5beginE
	.align		8
        /*0018*/ 	.dword	_ZN40_INTERNAL_b63af871_4_k_cu_20baf3af_210224cuda3std3__45__cpo3endE
	.align		8
        /*0020*/ 	.dword	_ZN40_INTERNAL_b63af871_4_k_cu_20baf3af_210224cuda3std3__45__cpo6cbeginE
	.align		8
        /*0028*/ 	.dword	_ZN40_INTERNAL_b63af871_4_k_cu_20baf3af_210224cuda3std3__45__cpo4cendE
	.align		8
        /*0030*/ 	.dword	_ZN40_INTERNAL_b63af871_4_k_cu_20baf3af_210224cuda3std3__442_GLOBAL__N__b63af871_4_k_cu_20baf3af_210226ignoreE
	.align		8
        /*0038*/ 	.dword	_ZN40_INTERNAL_b63af871_4_k_cu_20baf3af_210224cuda3std3__419piecewise_constructE
	.align		8
        /*0040*/ 	.dword	_ZN40_INTERNAL_b63af871_4_k_cu_20baf3af_210224cuda3std3__48in_placeE
	.align		8
        /*0048*/ 	.dword	_ZN40_INTERNAL_b63af871_4_k_cu_20baf3af_210224cuda3std6ranges3__45__cpo4swapE
	.align		8
        /*0050*/ 	.dword	_ZN40_INTERNAL_b63af871_4_k_cu_20baf3af_210224cuda3std6ranges3__45__cpo9iter_moveE
	.align		8
        /*0058*/ 	.dword	_ZN40_INTERNAL_b63af871_4_k_cu_20baf3af_210224cute7productE
	.align		8
        /*0060*/ 	.dword	_ZN40_INTERNAL_b63af871_4_k_cu_20baf3af_210224cute1_E
	.align		8
        /*0068*/ 	.dword	$str$25
	.align		8
        /*0070*/ 	.dword	$str$26


//--------------------- .text._ZN7cutlass13device_kernelINS_4gemm6kernel13GemmUniversalIN4cute5tupleIJiiiiEEENS1_10collective13CollectiveMmaINS1_35MainloopSm100TmaUmmaWarpSpecializedILi4ELi2ELi4ENS5_IJNS4_1CILi2EEENSA_ILi1EEESC_EEEEENS5_IJNSA_ILi256EEENSA_ILi80EEESF_EEENS_12float_e4m3_tENS5_IJlSC_lEEESI_SJ_NS4_8TiledMMAINS4_8MMA_AtomIJNS4_10MMA_TraitsINS4_25SM100_MMA_F8F6F4_2x1SM_SSEJSI_SI_fSF_SG_NS4_17integral_constantINS4_4UMMA5MajorELSQ_0EEESR_NSO_INSP_7ScaleInELSS_0EEEST_EEEEEENS4_6LayoutINS5_IJSC_SC_SC_EEENS5_IJNSA_ILi0EEESY_SY_EEEEENS5_IJNS4_10UnderscoreES11_S11_EEEEENS4_18SM100_TMA_2SM_LOADENS4_14ComposedLayoutINS4_7SwizzleILi3ELi4ELi3EEENS4_18smem_ptr_flag_bitsILi8EEENSW_INS5_IJNSA_ILi8EEENSA_ILi128EEEEEENS5_IJS1B_SC_EEEEEEEvNS4_8identityES14_S1F_vS1G_EENS_8epilogue10collective18CollectiveEpilogueINS1I_23Sm100TmaWarpSpecializedILi1ELi1ELi80ELb0ELb0EEEJNS5_IJS1B_SG_SF_EEENS5_IJNSW_IS1B_SC_EENSW_ISG_SC_EEEEESI_SJ_SI_SJ_NS1I_6fusion15FusionCallbacksIS1M_NS1R_17LinearCombinationISI_fSI_fLNS_15FloatRoundStyleE2EEES1N_S1Q_JEEENS4_5SM1004TMEM4LOAD26SM100_TMEM_LOAD_32dp32b16xENS4_13SM90_TMA_LOADENS15_INS16_ILi0ELi4ELi3EEES19_NSW_INS5_IJS1A_NSA_ILi16EEEEEENS5_IJS23_SC_EEEEEEENS4_39AutoVectorizingCopyWithAssumedAlignmentILi128EEENS4_14SM90_TMA_STOREES27_S29_S29_EEEvvEEEEvNT_6ParamsE --------------------------
	.section	.text._ZN7cutlass13device_kernelINS_4gemm6kernel13GemmUniversalIN4cute5tupleIJiiiiEEENS1_10collective13CollectiveMmaINS1_35MainloopSm100TmaUmmaWarpSpecializedILi4ELi2ELi4ENS5_IJNS4_1CILi2EEENSA_ILi1EEESC_EEEEENS5_IJNSA_ILi256EEENSA_ILi80EEESF_EEENS_12float_e4m3_tENS5_IJlSC_lEEESI_SJ_NS4_8TiledMMAINS4_8MMA_AtomIJNS4_10MMA_TraitsINS4_25SM100_MMA_F8F6F4_2x1SM_SSEJSI_SI_fSF_SG_NS4_17integral_constantINS4_4UMMA5MajorELSQ_0EEESR_NSO_INSP_7ScaleInELSS_0EEEST_EEEEEENS4_6LayoutINS5_IJSC_SC_SC_EEENS5_IJNSA_ILi0EEESY_SY_EEEEENS5_IJNS4_10UnderscoreES11_S11_EEEEENS4_18SM100_TMA_2SM_LOADENS4_14ComposedLayoutINS4_7SwizzleILi3ELi4ELi3EEENS4_18smem_ptr_flag_bitsILi8EEENSW_INS5_IJNSA_ILi8EEENSA_ILi128EEEEEENS5_IJS1B_SC_EEEEEEEvNS4_8identityES14_S1F_vS1G_EENS_8epilogue10collective18CollectiveEpilogueINS1I_23Sm100TmaWarpSpecializedILi1ELi1ELi80ELb0ELb0EEEJNS5_IJS1B_SG_SF_EEENS5_IJNSW_IS1B_SC_EENSW_ISG_SC_EEEEESI_SJ_SI_SJ_NS1I_6fusion15FusionCallbacksIS1M_NS1R_17LinearCombinationISI_fSI_fLNS_15FloatRoundStyleE2EEES1N_S1Q_JEEENS4_5SM1004TMEM4LOAD26SM100_TMEM_LOAD_32dp32b16xENS4_13SM90_TMA_LOADENS15_INS16_ILi0ELi4ELi3EEES19_NSW_INS5_IJS1A_NSA_ILi16EEEEEENS5_IJS23_SC_EEEEEEENS4_39AutoVectorizingCopyWithAssumedAlignmentILi128EEENS4_14SM90_TMA_STOREES27_S29_S29_EEEvvEEEEvNT_6ParamsE,"ax",@progbits
	.align	128
.text._ZN7cutlass13device_kernelINS_4gemm6kernel13GemmUniversalIN4cute5tupleIJiiiiEEENS1_10collective13CollectiveMmaINS1_35MainloopSm100TmaUmmaWarpSpecializedILi4ELi2ELi4ENS5_IJNS4_1CILi2EEENSA_ILi1EEESC_EEEEENS5_IJNSA_ILi256EEENSA_ILi80EEESF_EEENS_12float_e4m3_tENS5_IJlSC_lEEESI_SJ_NS4_8TiledMMAINS4_8MMA_AtomIJNS4_10MMA_TraitsINS4_25SM100_MMA_F8F6F4_2x1SM_SSEJSI_SI_fSF_SG_NS4_17integral_constantINS4_4UMMA5MajorELSQ_0EEESR_NSO_INSP_7ScaleInELSS_0EEEST_EEEEEENS4_6LayoutINS5_IJSC_SC_SC_EEENS5_IJNSA_ILi0EEESY_SY_EEEEENS5_IJNS4_10UnderscoreES11_S11_EEEEENS4_18SM100_TMA_2SM_LOADENS4_14ComposedLayoutINS4_7SwizzleILi3ELi4ELi3EEENS4_18smem_ptr_flag_bitsILi8EEENSW_INS5_IJNSA_ILi8EEENSA_ILi128EEEEEENS5_IJS1B_SC_EEEEEEEvNS4_8identityES14_S1F_vS1G_EENS_8epilogue10collective18CollectiveEpilogueINS1I_23Sm100TmaWarpSpecializedILi1ELi1ELi80ELb0ELb0EEEJNS5_IJS1B_SG_SF_EEENS5_IJNSW_IS1B_SC_EENSW_ISG_SC_EEEEESI_SJ_SI_SJ_NS1I_6fusion15FusionCallbacksIS1M_NS1R_17LinearCombinationISI_fSI_fLNS_15FloatRoundStyleE2EEES1N_S1Q_JEEENS4_5SM1004TMEM4LOAD26SM100_TMEM_LOAD_32dp32b16xENS4_13SM90_TMA_LOADENS15_INS16_ILi0ELi4ELi3EEES19_NSW_INS5_IJS1A_NSA_ILi16EEEEEENS5_IJS23_SC_EEEEEEENS4_39AutoVectorizingCopyWithAssumedAlignmentILi128EEENS4_14SM90_TMA_STOREES27_S29_S29_EEEvvEEEEvNT_6ParamsE:
        .type           _ZN7cutlass13device_kernelINS_4gemm6kernel13GemmUniversalIN4cute5tupleIJiiiiEEENS1_10collective13CollectiveMmaINS1_35MainloopSm100TmaUmmaWarpSpecializedILi4ELi2ELi4ENS5_IJNS4_1CILi2EEENSA_ILi1EEESC_EEEEENS5_IJNSA_ILi256EEENSA_ILi80EEESF_EEENS_12float_e4m3_tENS5_IJlSC_lEEESI_SJ_NS4_8TiledMMAINS4_8MMA_AtomIJNS4_10MMA_TraitsINS4_25SM100_MMA_F8F6F4_2x1SM_SSEJSI_SI_fSF_SG_NS4_17integral_constantINS4_4UMMA5MajorELSQ_0EEESR_NSO_INSP_7ScaleInELSS_0EEEST_EEEEEENS4_6LayoutINS5_IJSC_SC_SC_EEENS5_IJNSA_ILi0EEESY_SY_EEEEENS5_IJNS4_10UnderscoreES11_S11_EEEEENS4_18SM100_TMA_2SM_LOADENS4_14ComposedLayoutINS4_7SwizzleILi3ELi4ELi3EEENS4_18smem_ptr_flag_bitsILi8EEENSW_INS5_IJNSA_ILi8EEENSA_ILi128EEEEEENS5_IJS1B_SC_EEEEEEEvNS4_8identityES14_S1F_vS1G_EENS_8epilogue10collective18CollectiveEpilogueINS1I_23Sm100TmaWarpSpecializedILi1ELi1ELi80ELb0ELb0EEEJNS5_IJS1B_SG_SF_EEENS5_IJNSW_IS1B_SC_EENSW_ISG_SC_EEEEESI_SJ_SI_SJ_NS1I_6fusion15FusionCallbacksIS1M_NS1R_17LinearCombinationISI_fSI_fLNS_15FloatRoundStyleE2EEES1N_S1Q_JEEENS4_5SM1004TMEM4LOAD26SM100_TMEM_LOAD_32dp32b16xENS4_13SM90_TMA_LOADENS15_INS16_ILi0ELi4ELi3EEES19_NSW_INS5_IJS1A_NSA_ILi16EEEEEENS5_IJS23_SC_EEEEEEENS4_39AutoVectorizingCopyWithAssumedAlignmentILi128EEENS4_14SM90_TMA_STOREES27_S29_S29_EEEvvEEEEvNT_6ParamsE,@function
        .size           _ZN7cutlass13device_kernelINS_4gemm6kernel13GemmUniversalIN4cute5tupleIJiiiiEEENS1_10collective13CollectiveMmaINS1_35MainloopSm100TmaUmmaWarpSpecializedILi4ELi2ELi4ENS5_IJNS4_1CILi2EEENSA_ILi1EEESC_EEEEENS5_IJNSA_ILi256EEENSA_ILi80EEESF_EEENS_12float_e4m3_tENS5_IJlSC_lEEESI_SJ_NS4_8TiledMMAINS4_8MMA_AtomIJNS4_10MMA_TraitsINS4_25SM100_MMA_F8F6F4_2x1SM_SSEJSI_SI_fSF_SG_NS4_17integral_constantINS4_4UMMA5MajorELSQ_0EEESR_NSO_INSP_7ScaleInELSS_0EEEST_EEEEEENS4_6LayoutINS5_IJSC_SC_SC_EEENS5_IJNSA_ILi0EEESY_SY_EEEEENS5_IJNS4_10UnderscoreES11_S11_EEEEENS4_18SM100_TMA_2SM_LOADENS4_14ComposedLayoutINS4_7SwizzleILi3ELi4ELi3EEENS4_18smem_ptr_flag_bitsILi8EEENSW_INS5_IJNSA_ILi8EEENSA_ILi128EEEEEENS5_IJS1B_SC_EEEEEEEvNS4_8identityES14_S1F_vS1G_EENS_8epilogue10collective18CollectiveEpilogueINS1I_23Sm100TmaWarpSpecializedILi1ELi1ELi80ELb0ELb0EEEJNS5_IJS1B_SG_SF_EEENS5_IJNSW_IS1B_SC_EENSW_ISG_SC_EEEEESI_SJ_SI_SJ_NS1I_6fusion15FusionCallbacksIS1M_NS1R_17LinearCombinationISI_fSI_fLNS_15FloatRoundStyleE2EEES1N_S1Q_JEEENS4_5SM1004TMEM4LOAD26SM100_TMEM_LOAD_32dp32b16xENS4_13SM90_TMA_LOADENS15_INS16_ILi0ELi4ELi3EEES19_NSW_INS5_IJS1A_NSA_ILi16EEEEEENS5_IJS23_SC_EEEEEEENS4_39AutoVectorizingCopyWithAssumedAlignmentILi128EEENS4_14SM90_TMA_STOREES27_S29_S29_EEEvvEEEEvNT_6ParamsE,(.L_x_149 - _ZN7cutlass13device_kernelINS_4gemm6kernel13GemmUniversalIN4cute5tupleIJiiiiEEENS1_10collective13CollectiveMmaINS1_35MainloopSm100TmaUmmaWarpSpecializedILi4ELi2ELi4ENS5_IJNS4_1CILi2EEENSA_ILi1EEESC_EEEEENS5_IJNSA_ILi256EEENSA_ILi80EEESF_EEENS_12float_e4m3_tENS5_IJlSC_lEEESI_SJ_NS4_8TiledMMAINS4_8MMA_AtomIJNS4_10MMA_TraitsINS4_25SM100_MMA_F8F6F4_2x1SM_SSEJSI_SI_fSF_SG_NS4_17integral_constantINS4_4UMMA5MajorELSQ_0EEESR_NSO_INSP_7ScaleInELSS_0EEEST_EEEEEENS4_6LayoutINS5_IJSC_SC_SC_EEENS5_IJNSA_ILi0EEESY_SY_EEEEENS5_IJNS4_10UnderscoreES11_S11_EEEEENS4_18SM100_TMA_2SM_LOADENS4_14ComposedLayoutINS4_7SwizzleILi3ELi4ELi3EEENS4_18smem_ptr_flag_bitsILi8EEENSW_INS5_IJNSA_ILi8EEENSA_ILi128EEEEEENS5_IJS1B_SC_EEEEEEEvNS4_8identityES14_S1F_vS1G_EENS_8epilogue10collective18CollectiveEpilogueINS1I_23Sm100TmaWarpSpecializedILi1ELi1ELi80ELb0ELb0EEEJNS5_IJS1B_SG_SF_EEENS5_IJNSW_IS1B_SC_EENSW_ISG_SC_EEEEESI_SJ_SI_SJ_NS1I_6fusion15FusionCallbacksIS1M_NS1R_17LinearCombinationISI_fSI_fLNS_15FloatRoundStyleE2EEES1N_S1Q_JEEENS4_5SM1004TMEM4LOAD26SM100_TMEM_LOAD_32dp32b16xENS4_13SM90_TMA_LOADENS15_INS16_ILi0ELi4ELi3EEES19_NSW_INS5_IJS1A_NSA_ILi16EEEEEENS5_IJS23_SC_EEEEEEENS4_39AutoVectorizingCopyWithAssumedAlignmentILi128EEENS4_14SM90_TMA_STOREES27_S29_S29_EEEvvEEEEvNT_6ParamsE)
        .other          _ZN7cutlass13device_kernelINS_4gemm6kernel13GemmUniversalIN4cute5tupleIJiiiiEEENS1_10collective13CollectiveMmaINS1_35MainloopSm100TmaUmmaWarpSpecializedILi4ELi2ELi4ENS5_IJNS4_1CILi2EEENSA_ILi1EEESC_EEEEENS5_IJNSA_ILi256EEENSA_ILi80EEESF_EEENS_12float_e4m3_tENS5_IJlSC_lEEESI_SJ_NS4_8TiledMMAINS4_8MMA_AtomIJNS4_10MMA_TraitsINS4_25SM100_MMA_F8F6F4_2x1SM_SSEJSI_SI_fSF_SG_NS4_17integral_constantINS4_4UMMA5MajorELSQ_0EEESR_NSO_INSP_7ScaleInELSS_0EEEST_EEEEEENS4_6LayoutINS5_IJSC_SC_SC_EEENS5_IJNSA_ILi0EEESY_SY_EEEEENS5_IJNS4_10UnderscoreES11_S11_EEEEENS4_18SM100_TMA_2SM_LOADENS4_14ComposedLayoutINS4_7SwizzleILi3ELi4ELi3EEENS4_18smem_ptr_flag_bitsILi8EEENSW_INS5_IJNSA_ILi8EEENSA_ILi128EEEEEENS5_IJS1B_SC_EEEEEEEvNS4_8identityES14_S1F_vS1G_EENS_8epilogue10collective18CollectiveEpilogueINS1I_23Sm100TmaWarpSpecializedILi1ELi1ELi80ELb0ELb0EEEJNS5_IJS1B_SG_SF_EEENS5_IJNSW_IS1B_SC_EENSW_ISG_SC_EEEEESI_SJ_SI_SJ_NS1I_6fusion15FusionCallbacksIS1M_NS1R_17LinearCombinationISI_fSI_fLNS_15FloatRoundStyleE2EEES1N_S1Q_JEEENS4_5SM1004TMEM4LOAD26SM100_TMEM_LOAD_32dp32b16xENS4_13SM90_TMA_LOADENS15_INS16_ILi0ELi4ELi3EEES19_NSW_INS5_IJS1A_NSA_ILi16EEEEEENS5_IJS23_SC_EEEEEEENS4_39AutoVectorizingCopyWithAssumedAlignmentILi128EEENS4_14SM90_TMA_STOREES27_S29_S29_EEEvvEEEEvNT_6ParamsE,@"STO_CUDA_ENTRY STV_DEFAULT"
_ZN7cutlass13device_kernelINS_4gemm6kernel13GemmUniversalIN4cute5tupleIJiiiiEEENS1_10collective13CollectiveMmaINS1_35MainloopSm100TmaUmmaWarpSpecializedILi4ELi2ELi4ENS5_IJNS4_1CILi2EEENSA_ILi1EEESC_EEEEENS5_IJNSA_ILi256EEENSA_ILi80EEESF_EEENS_12float_e4m3_tENS5_IJlSC_lEEESI_SJ_NS4_8TiledMMAINS4_8MMA_AtomIJNS4_10MMA_TraitsINS4_25SM100_MMA_F8F6F4_2x1SM_SSEJSI_SI_fSF_SG_NS4_17integral_constantINS4_4UMMA5MajorELSQ_0EEESR_NSO_INSP_7ScaleInELSS_0EEEST_EEEEEENS4_6LayoutINS5_IJSC_SC_SC_EEENS5_IJNSA_ILi0EEESY_SY_EEEEENS5_IJNS4_10UnderscoreES11_S11_EEEEENS4_18SM100_TMA_2SM_LOADENS4_14ComposedLayoutINS4_7SwizzleILi3ELi4ELi3EEENS4_18smem_ptr_flag_bitsILi8EEENSW_INS5_IJNSA_ILi8EEENSA_ILi128EEEEEENS5_IJS1B_SC_EEEEEEEvNS4_8identityES14_S1F_vS1G_EENS_8epilogue10collective18CollectiveEpilogueINS1I_23Sm100TmaWarpSpecializedILi1ELi1ELi80ELb0ELb0EEEJNS5_IJS1B_SG_SF_EEENS5_IJNSW_IS1B_SC_EENSW_ISG_SC_EEEEESI_SJ_SI_SJ_NS1I_6fusion15FusionCallbacksIS1M_NS1R_17LinearCombinationISI_fSI_fLNS_15FloatRoundStyleE2EEES1N_S1Q_JEEENS4_5SM1004TMEM4LOAD26SM100_TMEM_LOAD_32dp32b16xENS4_13SM90_TMA_LOADENS15_INS16_ILi0ELi4ELi3EEES19_NSW_INS5_IJS1A_NSA_ILi16EEEEEENS5_IJS23_SC_EEEEEEENS4_39AutoVectorizingCopyWithAssumedAlignmentILi128EEENS4_14SM90_TMA_STOREES27_S29_S29_EEEvvEEEEvNT_6ParamsE:
[----:B------:R-:W1:Y:S01]  /*0000*/  LDC R1, c[0x0][0x37c] ;  /* 0x0000df00ff017b82 */ /* 0x000e620000000800 */
[----:B------:R-:W2:Y:S01]  /*0010*/  S2R R212, SR_TID.X ;  /* 0x0000000000d47919 */ /* 0x000ea20000002100 */
[----:B------:R-:W3:Y:S06]  /*0020*/  LDCU.64 UR4, c[0x0][0x890] ;  /* 0x00011200ff0477ac */ /* 0x000eec0008000a00 */
[----:B------:R-:W4:Y:S01]  /*0030*/  S2UR UR37, SR_CgaCtaId ;  /* 0x00000000002579c3 */ /* 0x000f220000008800 */
[----:B------:R-:W-:Y:S02]  /*0040*/  PRMT R198, RZ, 0x7610, R198 ;  /* 0x00007610ffc67816 */ /* 0x000fe400000000c6 */
[----:B------:R-:W-:Y:S01]  /*0050*/  ELECT P1, URZ, PT ;  /* 0x0000000000ff782f */ /* 0x000fe20003820000 */
[----:B------:R-:W1:Y:S01]  /*0060*/  LDCU.64 UR46, c[0x0][0x358] ;  /* 0x00006b00ff2e77ac */ /* 0x000e620008000a00 */
[----:B---3--:R-:W-:-:S04]  /*0070*/  UISETP.NE.U32.AND UP0, UPT, UR4, URZ, UPT ;  /* 0x000000ff0400728c */ /* 0x008fc8000bf05070 */
[----:B------:R-:W-:Y:S02]  /*0080*/  UISETP.NE.AND.EX UP0, UPT, UR5, URZ, UPT, UP0 ;  /* 0x000000ff0500728c */ /* 0x000fe4000bf05300 */
[----:B----4-:R-:W-:Y:S02]  /*0090*/  ULOP3.LUT UR9, UR37, 0x1, URZ, 0xc0, !UPT ;  /* 0x0000000125097892 */ /* 0x010fe4000f8ec0ff */
[----:B------:R-:W-:Y:S01]  /*00a0*/  ULOP3.LUT UR8, UR37, 0x1, URZ, 0x3c, !UPT ;  /* 0x0000000125087892 */ /* 0x000fe2000f8e3cff */
[----:B--2---:R-:W-:-:S05]  /*00b0*/  SHF.R.U32.HI R202, RZ, 0x5, R212 ;  /* 0x00000005ffca7819 */ /* 0x004fca00000116d4 */
[----:B------:R-:W2:Y:S02]  /*00c0*/  SHFL.IDX PT, R0, R202, RZ, 0x1f ;  /* 0x00001fffca007589 */ /* 0x000ea400000e0000 */
[----:B--2---:R-:W-:Y:S01]  /*00d0*/  R2UR UR10, R0 ;  /* 0x00000000000a72ca */ /* 0x004fe200000e0000 */
[----:B-1----:R-:W-:-:S14]  /*00e0*/  BRA.U UP0, `(.L_x_0) ;  /* 0x00000001002c7547 */ /* 0x002fdc000b800000 */
[----:B------:R-:W1:Y:S02]  /*00f0*/  LDCU.64 UR6, c[0x0][0x888] ;  /* 0x00011100ff0677ac */ /* 0x000e640008000a00 */
[----:B-1----:R-:W-:-:S04]  /*0100*/  UISETP.NE.U32.AND UP0, UPT, UR6, URZ, UPT ;  /* 0x000000ff0600728c */ /* 0x002fc8000bf05070 */
[----:B------:R-:W-:-:S09]  /*0110*/  UISETP.NE.AND.EX UP0, UPT, UR7, URZ, UPT, UP0 ;  /* 0x000000ff0700728c */ /* 0x000fd2000bf05300 */
[----:B------:R-:W-:Y:S05]  /*0120*/  BRA.U !UP0, `(.L_x_1) ;  /* 0x0000000108147547 */ /* 0x000fea000b800000 */
[----:B------:R-:W1:Y:S02]  /*0130*/  LDC.64 R2, c[0x0][0x888] ;  /* 0x00022200ff027b82 */ /* 0x000e640000000a00 */
[----:B-1----:R-:W2:Y:S01]  /*0140*/  LDG.E R0, desc[UR46][R2.64] ;  /* 0x0000002e02007981 */ /* 0x002ea2000c1e1900 */
[----:B------:R-:W-:Y:S01]  /*0150*/  HFMA2 R198, -RZ, RZ, 0, 5.9604644775390625e-08 ;  /* 0x00000001ffc67431 */ /* 0x000fe200000001ff */
[----:B--2---:R-:W-:Y:S01]  /*0160*/  R2UR UR38, R0 ;  /* 0x00000000002672ca */ /* 0x004fe200000e0000 */
[----:B------:R-:W-:Y:S05]  /*0170*/  BRA `(.L_x_0) ;  /* 0x0000000000087947 */ /* 0x000fea0003800000 */
.L_x_1:
[----:B------:R-:W-:Y:S01]  /*0180*/  HFMA2 R198, -RZ, RZ, 0, 5.9604644775390625e-08 ;  /* 0x00000001ffc67431 */ /* 0x000fe200000001ff */
[----:B------:R-:W1:Y:S02]  /*0190*/  LDCU UR38, c[0x0][0x880] ;  /* 0x00011000ff2677ac */ /* 0x000e640008000800 */
.L_x_0:
[----:B------:R-:W2:Y:S02]  /*01a0*/  LDCU.64 UR6, c[0x0][0x8b0] ;  /* 0x00011600ff0677ac */ /* 0x000ea40008000a00 */
[----:B--2---:R-:W-:-:S04]  /*01b0*/  UISETP.NE.U32.AND UP0, UPT, UR6, URZ, UPT ;  /* 0x000000ff0600728c */ /* 0x004fc8000bf05070 */
[----:B------:R-:W-:-:S09]  /*01c0*/  UISETP.NE.AND.EX UP0, UPT, UR7, URZ, UPT, UP0 ;  /* 0x000000ff0700728c */ /* 0x000fd2000bf05300 */
[----:B------:R-:W-:Y:S05]  /*01d0*/  BRA.U UP0, `(.L_x_2) ;  /* 0x0000000100207547 */ /* 0x000fea000b800000 */
[----:B------:R-:W2:Y:S02]  /*01e0*/  LDCU.64 UR6, c[0x0][0x8a8] ;  /* 0x00011500ff0677ac */ /* 0x000ea40008000a00 */
[----:B--2---:R-:W-:-:S04]  /*01f0*/  UISETP.NE.U32.AND UP0, UPT, UR6, URZ, UPT ;  /* 0x000000ff0600728c */ /* 0x004fc8000bf05070 */
[----:B------:R-:W-:-:S09]  /*0200*/  UISETP.NE.AND.EX UP0, UPT, UR7, URZ, UPT, UP0 ;  /* 0x000000ff0700728c */ /* 0x000fd2000bf05300 */
[----:B------:R-:W-:Y:S05]  /*0210*/  BRA.U !UP0, `(.L_x_3) ;  /* 0x00000001080c7547 */ /* 0x000fea000b800000 */
[----:B------:R-:W2:Y:S02]  /*0220*/  LDC.64 R96, c[0x0][0x8a8] ;  /* 0x00022a00ff607b82 */ /* 0x000ea40000000a00 */
[----:B--2---:R2:W5:Y:S01]  /*0230*/  LDG.E R96, desc[UR46][R96.64] ;  /* 0x0000002e60607981 */ /* 0x004562000c1e1900 */
[----:B------:R-:W-:Y:S05]  /*0240*/  BRA `(.L_x_2) ;  /* 0x0000000000047947 */ /* 0x000fea0003800000 */
.L_x_3:
[----:B------:R-:W3:Y:S02]  /*0250*/  LDC R96, c[0x0][0x8a0] ;  /* 0x00022800ff607b82 */ /* 0x000ee40000000800 */
.L_x_2:
[----:B------:R-:W-:Y:S01]  /*0260*/  IMAD.U32 R0, RZ, RZ, UR10 ;  /* 0x0000000aff007e24 */ /* 0x000fe2000f8e00ff */
[----:B------:R-:W-:Y:S04]  /*0270*/  BSSY.RECONVERGENT B0, `(.L_x_4) ;  /* 0x000000c000007945 */ /* 0x000fe80003800200 */
[C---:B------:R-:W-:Y:S02]  /*0280*/  ISETP.NE.OR P2, PT, R0.reuse, 0x1, !P1 ;  /* 0x000000010000780c */ /* 0x040fe40004f45670 */
[----:B------:R-:W-:-:S11]  /*0290*/  ISETP.NE.OR P0, PT, R0, 0x3, !P1 ;  /* 0x000000030000780c */ /* 0x000fd60004f05670 */
[----:B------:R-:W-:Y:S05]  /*02a0*/  @P2 BRA `(.L_x_5) ;  /* 0x0000000000202947 */ /* 0x000fea0003800000 */
[----:B------:R-:W4:Y:S02]  /*02b0*/  LDCU.64 UR6, c[0x0][0x348] ;  /* 0x00006900ff0677ac */ /* 0x000f240008000a00 */
[----:B----4-:R-:W-:Y:S02]  /*02c0*/  UIADD3 UR12, UP1, UPT, UR6, 0x80, URZ ;  /* 0x00000080060c7890 */ /* 0x010fe4000ff3e0ff */
[----:B------:R-:W-:Y:S02]  /*02d0*/  UIADD3 UR6, UP0, UPT, UR6, 0x180, URZ ;  /* 0x0000018006067890 */ /* 0x000fe4000ff1e0ff */
[----:B------:R-:W-:Y:S02]  /*02e0*/  UIADD3.X UR13, UPT, UPT, URZ, UR7, URZ, UP1, !UPT ;  /* 0x00000007ff0d7290 */ /* 0x000fe40008ffe4ff */
[----:B------:R-:W-:-:S07]  /*02f0*/  UIADD3.X UR7, UPT, UPT, URZ, UR7, URZ, UP0, !UPT ;  /* 0x00000007ff077290 */ /* 0x000fce00087fe4ff */
[----:B------:R4:W-:Y:S02]  /*0300*/  UTMACCTL.PF [UR12] ;  /* 0x000000000c0079b9 */ /* 0x0009e40008040000 */
[----:B------:R4:W-:Y:S02]  /*0310*/  UTMACCTL.PF [UR6] ;  /* 0x00000000060079b9 */ /* 0x0009e40008040000 */
[----:B----4-:R-:W-:Y:S01]  /*0320*/  NOP ;  /* 0x0000000000007918 */ /* 0x010fe20000000000 */
.L_x_5:
[----:B-1----:R-:W-:Y:S05]  /*0330*/  BSYNC.RECONVERGENT B0 ;  /* 0x0000000000007941 */ /* 0x002fea0003800200 */
.L_x_4:
[----:B------:R-:W-:Y:S04]  /*0340*/  BSSY.RECONVERGENT B0, `(.L_x_6) ;  /* 0x000000a000007945 */ /* 0x000fe80003800200 */
[----:B------:R-:W-:Y:S05]  /*0350*/  @P0 BRA `(.L_x_7) ;  /* 0x0000000000200947 */ /* 0x000fea0003800000 */
[----:B------:R-:W1:Y:S02]  /*0360*/  LDCU.64 UR6, c[0x0][0x348] ;  /* 0x00006900ff0677ac */ /* 0x000e640008000a00 */
[----:B-1----:R-:W-:Y:S02]  /*0370*/  UIADD3 UR12, UP1, UPT, UR6, 0x580, URZ ;  /* 0x00000580060c7890 */ /* 0x002fe4000ff3e0ff */
[----:B------:R-:W-:Y:S02]  /*0380*/  UIADD3 UR6, UP0, UPT, UR6, 0x680, URZ ;  /* 0x0000068006067890 */ /* 0x000fe4000ff1e0ff */
[----:B------:R-:W-:Y:S02]  /*0390*/  UIADD3.X UR13, UPT, UPT, URZ, UR7, URZ, UP1, !UPT ;  /* 0x00000007ff0d7290 */ /* 0x000fe40008ffe4ff */
[----:B------:R-:W-:-:S07]  /*03a0*/  UIADD3.X UR7, UPT, UPT, URZ, UR7, URZ, UP0, !UPT ;  /* 0x00000007ff077290 */ /* 0x000fce00087fe4ff */
[----:B------:R1:W-:Y:S02]  /*03b0*/  UTMACCTL.PF [UR12] ;  /* 0x000000000c0079b9 */ /* 0x0003e40008040000 */
[----:B------:R1:W-:Y:S02]  /*03c0*/  UTMACCTL.PF [UR6] ;  /* 0x00000000060079b9 */ /* 0x0003e40008040000 */
[----:B-1----:R-:W-:Y:S01]  /*03d0*/  NOP ;  /* 0x0000000000007918 */ /* 0x002fe20000000000 */
.L_x_7:
[----:B------:R-:W-:Y:S05]  /*03e0*/  BSYNC.RECONVERGENT B0 ;  /* 0x0000000000007941 */ /* 0x000fea0003800200 */
.L_x_6:
[----:B------:R-:W1:Y:S01]  /*03f0*/  LDCU.64 UR6, c[0x0][0x888] ;  /* 0x00011100ff0677ac */ /* 0x000e620008000a00 */
[----:B------:R-:W-:Y:S02]  /*0400*/  UISETP.EQ.U32.AND UP1, UPT, UR4, URZ, UPT ;  /* 0x000000ff0400728c */ /* 0x000fe4000bf22070 */
[----:B------:R-:W-:Y:S02]  /*0410*/  UPLOP3.LUT UP5, UPT, UPT, UPT, UPT, 0x80, 0x8 ;  /* 0x000000000008789c */ /* 0x000fe40003faf070 */
[----:B-1----:R-:W-:-:S04]  /*0420*/  UISETP.NE.U32.AND UP0, UPT, UR6, URZ, UPT ;  /* 0x000000ff0600728c */ /* 0x002fc8000bf05070 */
[----:B------:R-:W-:-:S04]  /*0430*/  UISETP.NE.AND.EX UP0, UPT, UR7, URZ, UPT, UP0 ;  /* 0x000000ff0700728c */ /* 0x000fc8000bf05300 */
[----:B------:R-:W-:-:S04]  /*0440*/  UISETP.EQ.OR.EX UP2, UPT, UR5, URZ, !UP0, UP1 ;  /* 0x000000ff0500728c */ /* 0x000fc8000c742710 */
[----:B------:R-:W-:-:S05]  /*0450*/  UP2UR UR44, UPR, URZ, 0x4 ;  /* 0x00000004ff2c7883 */ /* 0x000fca0008000000 */
[----:B------:R-:W-:Y:S07]  /*0460*/  BRA.U !UP2, `(.L_x_8) ;  /* 0x000000010a207547 */ /* 0x000fee000b800000 */
[----:B------:R-:W-:Y:S01]  /*0470*/  UISETP.NE.U32.AND UP2, UPT, UR4, URZ, UPT ;  /* 0x000000ff0400728c */ /* 0x000fe2000bf45070 */
[----:B------:R-:W-:Y:S01]  /*0480*/  FSETP.NEU.AND P0, PT, RZ, UR38, PT ;  /* 0x00000026ff007c0b */ /* 0x000fe2000bf0d000 */
[----:B------:R-:W-:Y:S02]  /*0490*/  USEL UR4, URZ, 0xffffffff, UP0 ;  /* 0xffffffffff047887 */ /* 0x000fe40008000000 */
[----:B------:R-:W-:-:S10]  /*04a0*/  UISETP.NE.AND.EX UP2, UPT, UR5, URZ, UPT, UP2 ;  /* 0x000000ff0500728c */ /* 0x000fd4000bf45320 */
[----:B------:R-:W-:Y:S01]  /*04b0*/  VOTEU.ANY UP1, P0 ;  /* 0x0000000000ff7886 */ /* 0x000fe20000020100 */
[----:B------:R-:W-:-:S04]  /*04c0*/  @!UP2 USEL UR4, URZ, 0xffffffff, UP1 ;  /* 0xffffffffff04a887 */ /* 0x000fc80008800000 */
[----:B------:R-:W-:-:S04]  /*04d0*/  ULOP3.LUT UR4, UR4, 0x1, URZ, 0xc0, !UPT ;  /* 0x0000000104047892 */ /* 0x000fc8000f8ec0ff */
[----:B------:R-:W-:-:S11]  /*04e0*/  UISETP.NE.U32.AND UP5, UPT, UR4, 0x1, UPT ;  /* 0x000000010400788c */ /* 0x000fd6000bfa5070 */
.L_x_8:
[----:B------:R-:W1:Y:S01]  /*04f0*/  SHFL.IDX PT, R0, R202, RZ, 0x1f ;  /* 0x00001fffca007589 */ /* 0x000e6200000e0000 */
[----:B------:R-:W-:-:S04]  /*0500*/  UISETP.NE.AND UP1, UPT, UR10, 0x2, UPT ;  /* 0x000000020a00788c */ /* 0x000fc8000bf25270 */
[----:B------:R-:W-:Y:S02]  /*0510*/  UISETP.EQ.AND UP2, UPT, UR9, URZ, !UP1 ;  /* 0x000000ff0900728c */ /* 0x000fe4000cf42270 */
[----:B------:R-:W-:-:S04]  /*0520*/  USEL UR14, URZ, 0x1, UP1 ;  /* 0x00000001ff0e7887 */ /* 0x000fc80008800000 */
[----:B------:R-:W-:Y:S02]  /*0530*/  PLOP3.LUT P5, PT, P1, PT, UP2, 0x80, 0x8 ;  /* 0x000000000008781c */ /* 0x000fe40000faf028 */
[----:B-1----:R-:W-:-:S13]  /*0540*/  ISETP.NE.AND P0, PT, R0, RZ, PT ;  /* 0x000000ff0000720c */ /* 0x002fda0003f05270 */
[----:B------:R-:W-:Y:S05]  /*0550*/  @P0 BRA `(.L_x_9) ;  /* 0x0000000000440947 */ /* 0x000fea0003800000 */
[----:B------:R-:W-:Y:S01]  /*0560*/  UMOV UR5, 0x400 ;  /* 0x0000040000057882 */ /* 0x000fe20000000000 */
[----:B------:R-:W-:Y:S01]  /*0570*/  UMOV UR4, 0x1 ;  /* 0x0000000100047882 */ /* 0x000fe20000000000 */
[----:B------:R-:W-:Y:S02]  /*0580*/  ULEA UR5, UR37, UR5, 0x18 ;  /* 0x0000000525057291 */ /* 0x000fe4000f8ec0ff */
[----:B------:R-:W-:-:S04]  /*0590*/  UIADD3 UR6, UPT, UPT, -UR4, 0x100000, URZ ;  /* 0x0010000004067890 */ /* 0x000fc8000fffe1ff */
[----:B------:R-:W-:Y:S02]  /*05a0*/  USHF.L.U32 UR7, UR6, 0xb, URZ ;  /* 0x0000000b06077899 */ /* 0x000fe400080006ff */
[----:B------:R-:W-:Y:S01]  /*05b0*/  USHF.L.U32 UR6, UR6, 0x1, URZ ;  /* 0x0000000106067899 */ /* 0x000fe200080006ff */
[----:B------:R-:W-:Y:S01]  /*05c0*/  ELECT P0, URZ, PT ;  /* 0x0000000000ff782f */ /* 0x000fe20003800000 */
[----:B------:R-:W1:Y:S10]  /*05d0*/  FENCE.VIEW.ASYNC.S ;  /* 0x00000000000073c6 */ /* 0x000e740000000000 */
[----:B-1----:R1:W4:Y:S01]  /*05e0*/  SYNCS.EXCH.64 URZ, [UR5], UR6 ;  /* 0x0000000605ff75b2 */ /* 0x0023220008000100 */
[----:B------:R1:W1:Y:S01]  /*05f0*/  SYNCS.EXCH.64 URZ, [UR5+0x20], UR6 ;  /* 0x0000200605ff75b2 */ /* 0x0002620008000100 */
[----:B------:R1:W1:Y:S01]  /*0600*/  SYNCS.EXCH.64 URZ, [UR5+0x8], UR6 ;  /* 0x0000080605ff75b2 */ /* 0x0002620008000100 */
[----:B------:R1:W1:Y:S01]  /*0610*/  SYNCS.EXCH.64 URZ, [UR5+0x28], UR6 ;  /* 0x0000280605ff75b2 */ /* 0x0002620008000100 */
[----:B------:R1:W1:Y:S01]  /*0620*/  SYNCS.EXCH.64 URZ, [UR5+0x10], UR6 ;  /* 0x0000100605ff75b2 */ /* 0x0002620008000100 */
[----:B------:R1:W1:Y:S01]  /*0630*/  SYNCS.EXCH.64 URZ, [UR5+0x30], UR6 ;  /* 0x0000300605ff75b2 */ /* 0x0002620008000100 */
[----:B------:R1:W1:Y:S01]  /*0640*/  SYNCS.EXCH.64 URZ, [UR5+0x18], UR6 ;  /* 0x0000180605ff75b2 */ /* 0x0002620008000100 */
[----:B------:R1:W1:Y:S01]  /*0650*/  SYNCS.EXCH.64 URZ, [UR5+0x38], UR6 ;  /* 0x0000380605ff75b2 */ /* 0x0002620008000100 */
[----:B------:R-:W-:Y:S01]  /*0660*/  NOP ;  /* 0x0000000000007918 */ /* 0x000fe20000000000 */
.L_x_9:
[----:B------:R-:W2:Y:S01]  /*0670*/  SHFL.IDX PT, R0, R202, RZ, 0x1f ;  /* 0x00001fffca007589 */ /* 0x000ea200000e0000 */
[----:B------:R-:W-:Y:S01]  /*0680*/  NOP ;  /* 0x0000000000007918 */ /* 0x000fe20000000000 */
[----:B--2---:R-:W-:-:S13]  /*0690*/  ISETP.NE.AND P0, PT, R0, 0x1, PT ;  /* 0x000000010000780c */ /* 0x004fda0003f05270 */
[----:B------:R-:W-:Y:S05]  /*06a0*/  @P0 BRA `(.L_x_10) ;  /* 0x00000000003c0947 */ /* 0x000fea0003800000 */
[----:B-1----:R-:W-:Y:S01]  /*06b0*/  UMOV UR6, 0x400 ;  /* 0x0000040000067882 */ /* 0x002fe20000000000 */
[----:B------:R-:W-:Y:S01]  /*06c0*/  UMOV UR5, 0x20 ;  /* 0x0000002000057882 */ /* 0x000fe20000000000 */
[----:B------:R-:W-:Y:S01]  /*06d0*/  UMOV UR4, 0x80 ;  /* 0x0000008000047882 */ /* 0x000fe20000000000 */
[----:B------:R-:W-:Y:S02]  /*06e0*/  ULEA UR6, UR37, UR6, 0x18 ;  /* 0x0000000625067291 */ /* 0x000fe4000f8ec0ff */
[----:B------:R-:W-:-:S04]  /*06f0*/  UIADD3 UR12, UPT, UPT, -UR5, 0x100000, URZ ;  /* 0x00100000050c7890 */ /* 0x000fc8000fffe1ff */
[----:B------:R-:W-:Y:S02]  /*0700*/  USHF.L.U32 UR13, UR12, 0xb, URZ ;  /* 0x0000000b0c0d7899 */ /* 0x000fe400080006ff */
[----:B------:R-:W-:Y:S02]  /*0710*/  USHF.L.U32 UR12, UR12, 0x1, URZ ;  /* 0x000000010c0c7899 */ /* 0x000fe400080006ff */
[----:B------:R-:W-:-:S04]  /*0720*/  UIADD3 UR4, UPT, UPT, -UR4, 0x100000, URZ ;  /* 0x0010000004047890 */ /* 0x000fc8000fffe1ff */
[----:B------:R-:W-:Y:S02]  /*0730*/  USHF.L.U32 UR5, UR4, 0xb, URZ ;  /* 0x0000000b04057899 */ /* 0x000fe400080006ff */
[----:B------:R-:W-:Y:S01]  /*0740*/  USHF.L.U32 UR4, UR4, 0x1, URZ ;  /* 0x0000000104047899 */ /* 0x000fe200080006ff */
[----:B------:R-:W-:Y:S01]  /*0750*/  ELECT P0, URZ, PT ;  /* 0x0000000000ff782f */ /* 0x000fe20003800000 */
[----:B------:R-:W1:Y:S02]  /*0760*/  FENCE.VIEW.ASYNC.S ;  /* 0x00000000000073c6 */ /* 0x000e640000000000 */
[----:B-1----:R2:W1:Y:S08]  /*0770*/  SYNCS.EXCH.64 URZ, [UR6+0x40], UR12 ;  /* 0x0000400c06ff75b2 */ /* 0x0024700008000100 */
[----:B------:R2:W1:Y:S02]  /*0780*/  SYNCS.EXCH.64 URZ, [UR6+0x48], UR4 ;  /* 0x0000480406ff75b2 */ /* 0x0004640008000100 */
[----:B--2---:R-:W-:Y:S01]  /*0790*/  NOP ;  /* 0x0000000000007918 */ /* 0x004fe20000000000 */
.L_x_10:
[----:B------:R-:W2:Y:S01]  /*07a0*/  SHFL.IDX PT, R0, R202, RZ, 0x1f ;  /* 0x00001fffca007589 */ /* 0x000ea200000e0000 */
[----:B------:R-:W-:Y:S01]  /*07b0*/  NOP ;  /* 0x0000000000007918 */ /* 0x000fe20000000000 */
[----:B--2---:R-:W-:-:S13]  /*07c0*/  ISETP.NE.AND P0, PT, R0, 0x3, PT ;  /* 0x000000030000780c */ /* 0x004fda0003f05270 */
[----:B------:R-:W-:Y:S05]  /*07d0*/  @P0 BRA `(.L_x_11) ;  /* 0x00000000002c0947 */ /* 0x000fea0003800000 */
[----:B-1----:R-:W-:Y:S01]  /*07e0*/  UMOV UR5, 0x400 ;  /* 0x0000040000057882 */ /* 0x002fe20000000000 */
[----:B------:R-:W-:Y:S01]  /*07f0*/  UMOV UR4, 0x20 ;  /* 0x0000002000047882 */ /* 0x000fe20000000000 */
[----:B------:R-:W-:Y:S02]  /*0800*/  ULEA UR5, UR37, UR5, 0x18 ;  /* 0x0000000525057291 */ /* 0x000fe4000f8ec0ff */
[----:B------:R-:W-:-:S04]  /*0810*/  UIADD3 UR6, UPT, UPT, -UR4, 0x100000, URZ ;  /* 0x0010000004067890 */ /* 0x000fc8000fffe1ff */
[----:B------:R-:W-:Y:S02]  /*0820*/  USHF.L.U32 UR7, UR6, 0xb, URZ ;  /* 0x0000000b06077899 */ /* 0x000fe400080006ff */
[----:B------:R-:W-:Y:S01]  /*0830*/  USHF.L.U32 UR6, UR6, 0x1, URZ ;  /* 0x0000000106067899 */ /* 0x000fe200080006ff */
[----:B------:R-:W-:Y:S01]  /*0840*/  ELECT P0, URZ, PT ;  /* 0x0000000000ff782f */ /* 0x000fe20003800000 */
[----:B------:R-:W1:Y:S10]  /*0850*/  FENCE.VIEW.ASYNC.S ;  /* 0x00000000000073c6 */ /* 0x000e740000000000 */
[----:B-1----:R2:W1:Y:S01]  /*0860*/  SYNCS.EXCH.64 URZ, [UR5+0x50], UR6 ;  /* 0x0000500605ff75b2 */ /* 0x0024620008000100 */
[----:B------:R2:W1:Y:S02]  /*0870*/  SYNCS.EXCH.64 URZ, [UR5+0x58], UR6 ;  /* 0x0000580605ff75b2 */ /* 0x0004640008000100 */
[----:B--2---:R-:W-:Y:S01]  /*0880*/  NOP ;  /* 0x0000000000007918 */ /* 0x004fe20000000000 */
.L_x_11:
[----:B------:R-:W2:Y:S01]  /*0890*/  SHFL.IDX PT, R0, R202, RZ, 0x1f ;  /* 0x00001fffca007589 */ /* 0x000ea200000e0000 */
[----:B------:R-:W-:Y:S01]  /*08a0*/  NOP ;  /* 0x0000000000007918 */ /* 0x000fe20000000000 */
[----:B--2---:R-:W-:-:S13]  /*08b0*/  ISETP.NE.AND P0, PT, R0, 0x4, PT ;  /* 0x000000040000780c */ /* 0x004fda0003f05270 */
[----:B------:R-:W-:Y:S05]  /*08c0*/  @P0 BRA `(.L_x_12) ;  /* 0x0000000000480947 */ /* 0x000fea0003800000 */
[----:B-1----:R-:W-:Y:S01]  /*08d0*/  UMOV UR6, 0x1e0 ;  /* 0x000001e000067882 */ /* 0x002fe20000000000 */
[----:B------:R-:W-:Y:S01]  /*08e0*/  UMOV UR5, 0x400 ;  /* 0x0000040000057882 */ /* 0x000fe20000000000 */
[----:B------:R-:W-:Y:S01]  /*08f0*/  USEL UR6, UR6, 0x1a0, UP5 ;  /* 0x000001a006067887 */ /* 0x000fe2000a800000 */
        /* <DEDUP_REMOVED lines=11> */
[----:B------:R2:W1:Y:S01]  /*09b0*/  SYNCS.EXCH.64 URZ, [UR5+0x70], UR6 ;  /* 0x0000700605ff75b2 */ /* 0x0004620008000100 */
[----:B------:R2:W1:Y:S01]  /*09c0*/  SYNCS.EXCH.64 URZ, [UR5+0x68], UR12 ;  /* 0x0000680c05ff75b2 */ /* 0x0004620008000100 */
[----:B------:R2:W1:Y:S02]  /*09d0*/  SYNCS.EXCH.64 URZ, [UR5+0x78], UR6 ;  /* 0x0000780605ff75b2 */ /* 0x0004640008000100 */
[----:B--2---:R-:W-:Y:S01]  /*09e0*/  NOP ;  /* 0x0000000000007918 */ /* 0x004fe20000000000 */
.L_x_12:
        /* <DEDUP_REMOVED lines=19> */
[----:B------:R2:W1:Y:S01]  /*0b20*/  SYNCS.EXCH.64 URZ, [UR6+0xa8], UR4 ;  /* 0x0000a80406ff75b2 */ /* 0x0004620008000100 */
[----:B------:R2:W1:Y:S01]  /*0b30*/  SYNCS.EXCH.64 URZ, [UR6+0x90], UR12 ;  /* 0x0000900c06ff75b2 */ /* 0x0004620008000100 */
[----:B------:R2:W1:Y:S01]  /*0b40*/  SYNCS.EXCH.64 URZ, [UR6+0xb0], UR4 ;  /* 0x0000b00406ff75b2 */ /* 0x0004620008000100 */
[----:B------:R2:W1:Y:S01]  /*0b50*/  SYNCS.EXCH.64 URZ, [UR6+0x98], UR12 ;  /* 0x0000980c06ff75b2 */ /* 0x0004620008000100 */
[----:B------:R2:W1:Y:S02]  /*0b60*/  SYNCS.EXCH.64 URZ, [UR6+0xb8], UR4 ;  /* 0x0000b80406ff75b2 */ /* 0x0004640008000100 */
[----:B--2---:R-:W-:Y:S01]  /*0b70*/  NOP ;  /* 0x0000000000007918 */ /* 0x004fe20000000000 */
.L_x_13:
[----:B------:R-:W2:Y:S01]  /*0b80*/  SHFL.IDX PT, R0, R202, RZ, 0x1f ;  /* 0x00001fffca007589 */ /* 0x000ea200000e0000 */
[----:B------:R-:W-:Y:S01]  /*0b90*/  ISETP.NE.OR P1, PT, RZ, UR10, !P1 ;  /* 0x0000000aff007c0c */ /* 0x000fe2000cf25670 */
        /* <DEDUP_REMOVED lines=12> */
[----:B------:R2:W1:Y:S01]  /*0c60*/  SYNCS.EXCH.64 URZ, [UR5+0xd0], UR6 ;  /* 0x0000d00605ff75b2 */ /* 0x0004620008000100 */
[----:B------:R2:W1:Y:S01]  /*0c70*/  SYNCS.EXCH.64 URZ, [UR5+0xc8], UR6 ;  /* 0x0000c80605ff75b2 */ /* 0x0004620008000100 */
[----:B------:R2:W1:Y:S02]  /*0c80*/  SYNCS.EXCH.64 URZ, [UR5+0xd8], UR6 ;  /* 0x0000d80605ff75b2 */ /* 0x0004640008000100 */
[----:B--2---:R-:W-:Y:S01]  /*0c90*/  NOP ;  /* 0x0000000000007918 */ /* 0x004fe20000000000 */
.L_x_14:
[----:B------:R-:W-:Y:S01]  /*0ca0*/  VOTEU.ALL UP1, P1 ;  /* 0x0000000000ff7886 */ /* 0x000fe20000820000 */
[----:B-1----:R-:W1:Y:S01]  /*0cb0*/  LDCU UR5, c[0x0][0x36c] ;  /* 0x00006d80ff0577ac */ /* 0x002e620008000800 */
[----:B------:R-:W-:Y:S01]  /*0cc0*/  NOP ;  /* 0x0000000000007918 */ /* 0x000fe20000000000 */
[----:B------:R-:W-:Y:S01]  /*0cd0*/  LOP3.LUT R5, R212, 0x1f, RZ, 0xc0, !PT ;  /* 0x0000001fd4057812 */ /* 0x000fe200078ec0ff */
[----:B------:R-:W-:Y:S01]  /*0ce0*/  UMOV UR6, 0x20 ;  /* 0x0000002000067882 */ /* 0x000fe20000000000 */
[----:B------:R-:W-:Y:S01]  /*0cf0*/  @!UP1 UMOV UR4, 0x400 ;  /* 0x0000040000049882 */ /* 0x000fe20000000000 */
[----:B------:R-:W-:-:S04]  /*0d00*/  @!UP1 UIADD3 UR6, UPT, UPT, -UR6, 0x100000, URZ ;  /* 0x0010000006069890 */ /* 0x000fc8000fffe1ff */
[----:B------:R-:W-:Y:S02]  /*0d10*/  @!UP1 USHF.L.U32 UR7, UR6, 0xb, URZ ;  /* 0x0000000b06079899 */ /* 0x000fe400080006ff */
[----:B------:R-:W-:Y:S02]  /*0d20*/  @!UP1 USHF.L.U32 UR6, UR6, 0x1, URZ ;  /* 0x0000000106069899 */ /* 0x000fe400080006ff */
[----:B------:R-:W-:Y:S01]  /*0d30*/  @!UP1 ULEA UR4, UR37, UR4, 0x18 ;  /* 0x0000000425049291 */ /* 0x000fe2000f8ec0ff */
[----:B------:R-:W-:Y:S01]  /*0d40*/  VOTEU.ALL UP1, P1 ;  /* 0x0000000000ff7886 */ /* 0x000fe20000820000 */
[----:B------:R-:W-:Y:S01]  /*0d50*/  UISETP.NE.AND UP4, UPT, UR10, URZ, UPT ;  /* 0x000000ff0a00728c */ /* 0x000fe2000bf85270 */
[----:B------:R-:W2:Y:S09]  /*0d60*/  FENCE.VIEW.ASYNC.S ;  /* 0x00000000000073c6 */ /* 0x000eb20000000000 */
[----:B--2---:R2:W2:Y:S01]  /*0d70*/  @!UP1 SYNCS.EXCH.64 URZ, [UR4+0xe0], UR6 ;  /* 0x0000e00604ff95b2 */ /* 0x0044a20008000100 */
[----:B-1----:R-:W-:-:S09]  /*0d80*/  UISETP.EQ.U32.AND UP1, UPT, UR5, 0x1, UPT ;  /* 0x000000010500788c */ /* 0x002fd2000bf22070 */
[----:B------:R-:W-:Y:S05]  /*0d90*/  BRA.U !UP1, `(.L_x_15) ;  /* 0x0000000109087547 */ /* 0x000fea000b800000 */
[----:B--2-4-:R-:W-:Y:S01]  /*0da0*/  UCGABAR_ARV ;  /* 0x00000000000079c7 */ /* 0x014fe20008000000 */
[----:B------:R-:W-:Y:S05]  /*0db0*/  BRA `(.L_x_16) ;  /* 0x0000000000047947 */ /* 0x000fea0003800000 */
.L_x_15:
[----:B--2-4-:R-:W-:Y:S01]  /*0dc0*/  NOP ;  /* 0x0000000000007918 */ /* 0x014fe20000000000 */
.L_x_16:
[----:B------:R-:W1:Y:S01]  /*0dd0*/  S2R R197, SR_CTAID.Y ;  /* 0x0000000000c57919 */ /* 0x000e620000002600 */
[----:B------:R-:W-:-:S05]  /*0de0*/  CS2R.32 R196, SR_CgaSize ;  /* 0x0000000000c47805 */ /* 0x000fca0000008a00 */
[----:B------:R-:W-:-:S05]  /*0df0*/  IMAD R196, R196, -0xa0, RZ ;  /* 0xffffff60c4c47824 */ /* 0x000fca00078e02ff */
[----:B------:R-:W-:-:S14]  /*0e00*/  R2UR UR4, R196 ;  /* 0x00000000c40472ca */ /* 0x000fdc00000e0000 */
[----:B------:R-:W2:Y:S01]  /*0e10*/  LDCU UR4, c[0x0][UR4+0x2b4] ;  /* 0x00005680040477ac */ /* 0x000ea20008000800 */
[----:B------:R-:W-:-:S05]  /*0e20*/  CS2R.32 R0, SR_CgaSize ;  /* 0x0000000000007805 */ /* 0x000fca0000008a00 */
[----:B------:R-:W-:-:S06]  /*0e30*/  IMAD R0, R0, -0xa0, RZ ;  /* 0xffffff6000007824 */ /* 0x000fcc00078e02ff */
[----:B------:R-:W4:Y:S01]  /*0e40*/  LDC R0, c[0x0][R0+0x2a4] ;  /* 0x0000a90000007b82 */ /* 0x000f220000000800 */
[----:B------:R-:W3:Y:S01]  /*0e50*/  S2R R11, SR_CTAID.X ;  /* 0x00000000000b7919 */ /* 0x000ee20000002500 */
[----:B------:R-:W-:-:S05]  /*0e60*/  CS2R.32 R196, SR_CgaSize ;  /* 0x0000000000c47805 */ /* 0x000fca0000008a00 */
[----:B------:R-:W-:-:S05]  /*0e70*/  IMAD R196, R196, -0xa0, RZ ;  /* 0xffffff60c4c47824 */ /* 0x000fca00078e02ff */
[----:B------:R-:W-:-:S14]  /*0e80*/  R2UR UR5, R196 ;  /* 0x00000000c40572ca */ /* 0x000fdc00000e0000 */
[----:B------:R-:W2:Y:S01]  /*0e90*/  LDCU UR5, c[0x0][UR5+0x2b0] ;  /* 0x00005600050577ac */ /* 0x000ea20008000800 */
[----:B------:R-:W-:Y:S01]  /*0ea0*/  UISETP.NE.AND UP2, UPT, UR10, 0x2, UPT ;  /* 0x000000020a00788c */ /* 0x000fe2000bf45270 */
[----:B------:R-:W3:Y:S01]  /*0eb0*/  LDC R10, c[0x0][0xb24] ;  /* 0x0002c900ff0a7b82 */ /* 0x000ee20000000800 */
[----:B------:R-:W-:-:S05]  /*0ec0*/  CS2R.32 R2, SR_CgaSize ;  /* 0x0000000000027805 */ /* 0x000fca0000008a00 */
[----:B------:R-:W-:-:S06]  /*0ed0*/  IMAD R2, R2, -0xa0, RZ ;  /* 0xffffff6002027824 */ /* 0x000fcc00078e02ff */
[----:B------:R-:W4:Y:S08]  /*0ee0*/  LDC R2, c[0x0][R2+0x2a0] ;  /* 0x0000a80002027b82 */ /* 0x000f300000000800 */
[----:B------:R-:W4:Y:S01]  /*0ef0*/  LDC R92, c[0x0][0xb24] ;  /* 0x0002c900ff5c7b82 */ /* 0x000f220000000800 */
[----:B-1----:R-:W-:-:S07]  /*0f00*/  I2FP.F32.U32 R3, R197 ;  /* 0x000000c500037245 */ /* 0x002fce0000201000 */
[----:B------:R-:W1:Y:S01]  /*0f10*/  S2UR UR36, SR_CTAID.Z ;  /* 0x00000000002479c3 */ /* 0x000e620000002700 */
[----:B---3--:R-:W-:Y:S01]  /*0f20*/  ISETP.GE.AND P0, PT, R10, 0x1, PT ;  /* 0x000000010a00780c */ /* 0x008fe20003f06270 */
[----:B------:R-:W-:Y:S01]  /*0f30*/  IMAD.MOV.U32 R187, RZ, RZ, R11 ;  /* 0x000000ffffbb7224 */ /* 0x000fe200078e000b */
[----:B------:R-:W-:Y:S01]  /*0f40*/  I2FP.F32.U32 R4, R11 ;  /* 0x0000000b00047245 */ /* 0x000fe20000201000 */
[----:B--2---:R-:W-:Y:S01]  /*0f50*/  FMUL R3, R3, UR4 ;  /* 0x0000000403037c20 */ /* 0x004fe20008400000 */
[----:B------:R-:W2:Y:S03]  /*0f60*/  LDCU UR4, c[0x0][0xb30] ;  /* 0x00016600ff0477ac */ /* 0x000ea60008000800 */
[----:B------:R-:W-:Y:S01]  /*0f70*/  FMUL R4, R4, UR5 ;  /* 0x0000000504047c20 */ /* 0x000fe20008400000 */
[----:B------:R-:W3:Y:S08]  /*0f80*/  F2I.U32.TRUNC.NTZ R186, R3 ;  /* 0x0000000300ba7305 */ /* 0x000ef0000020f000 */
[----:B------:R-:W1:Y:S01]  /*0f90*/  F2I.U32.TRUNC.NTZ R196, R4 ;  /* 0x0000000400c47305 */ /* 0x000e62000020f000 */
[----:B--2---:R-:W-:Y:S01]  /*0fa0*/  UISETP.NE.AND UP3, UPT, UR4, 0x1, UPT ;  /* 0x000000010400788c */ /* 0x004fe2000bf65270 */
[----:B---3--:R-:W-:-:S05]  /*0fb0*/  IADD3 R186, PT, PT, -R186, RZ, RZ ;  /* 0x000000ffbaba7210 */ /* 0x008fca0007ffe1ff */
[----:B----4-:R-:W-:Y:S01]  /*0fc0*/  IMAD R186, R0, R186, R197 ;  /* 0x000000ba00ba7224 */ /* 0x010fe200078e02c5 */
[----:B------:R-:W-:Y:S01]  /*0fd0*/  PRMT R0, RZ, 0x7610, R0 ;  /* 0x00007610ff007816 */ /* 0x000fe20000000000 */
[----:B-1----:R-:W-:Y:S01]  /*0fe0*/  IMAD.MOV R196, RZ, RZ, -R196 ;  /* 0x000000ffffc47224 */ /* 0x002fe200078e0ac4 */
[----:B------:R-:W-:-:S03]  /*0ff0*/  PRMT R4, RZ, 0x7610, R4 ;  /* 0x00007610ff047816 */ /* 0x000fc60000000004 */
[----:B------:R-:W-:Y:S01]  /*1000*/  IMAD R196, R2, R196, R11 ;  /* 0x000000c402c47224 */ /* 0x000fe200078e020b */
[----:B------:R-:W-:Y:S06]  /*1010*/  BRA.U UP4, `(.L_x_17) ;  /* 0x0000000104247547 */ /* 0x000fec000b800000 */
[----:B------:R-:W-:Y:S01]  /*1020*/  ISETP.NE.AND P1, PT, R186, RZ, PT ;  /* 0x000000ffba00720c */ /* 0x000fe20003f25270 */
[----:B------:R-:W-:Y:S01]  /*1030*/  IMAD.MOV.U32 R0, RZ, RZ, 0x3 ;  /* 0x00000003ff007424 */ /* 0x000fe200078e00ff */
[C---:B------:R-:W-:Y:S02]  /*1040*/  LOP3.LUT R3, R196.reuse, 0xfffffffe, RZ, 0xc0, !PT ;  /* 0xfffffffec4037812 */ /* 0x040fe400078ec0ff */
[----:B------:R-:W-:Y:S02]  /*1050*/  ISETP.LT.U32.OR P1, PT, R196, 0x2, !P1 ;  /* 0x00000002c400780c */ /* 0x000fe40004f21470 */
[----:B------:R-:W-:Y:S02]  /*1060*/  SHF.L.U32 R0, R0, R3, RZ ;  /* 0x0000000300007219 */ /* 0x000fe400000006ff */
[----:B------:R-:W-:Y:S02]  /*1070*/  SEL R7, RZ, 0x1, !P1 ;  /* 0x00000001ff077807 */ /* 0x000fe40004800000 */
[----:B------:R-:W-:-:S05]  /*1080*/  SEL R2, RZ, 0x2, !P1 ;  /* 0x00000002ff027807 */ /* 0x000fca0004800000 */
[----:B------:R-:W-:-:S05]  /*1090*/  IMAD.IADD R2, R7, 0x1, R2 ;  /* 0x0000000107027824 */ /* 0x000fca00078e0202 */
[----:B------:R-:W-:Y:S02]  /*10a0*/  PRMT R4, R2, 0x7610, R4 ;  /* 0x0000761002047816 */ /* 0x000fe40000000004 */
.L_x_17:
[----:B------:R-:W-:Y:S05]  /*10b0*/  @!P0 BRA `(.L_x_18) ;  /* 0x0000000000b88947 */ /* 0x000fea0003800000 */
[----:B------:R-:W1:Y:S01]  /*10c0*/  LDC.64 R6, c[0x0][0xb18] ;  /* 0x0002c600ff067b82 */ /* 0x000e620000000a00 */
[----:B------:R-:W-:-:S07]  /*10d0*/  ISETP.NE.AND P0, PT, R10, 0x1, PT ;  /* 0x000000010a00780c */ /* 0x000fce0003f05270 */
[----:B------:R-:W2:Y:S08]  /*10e0*/  LDC R14, c[0x0][0xb0c] ;  /* 0x0002c300ff0e7b82 */ /* 0x000eb00000000800 */
[----:B------:R-:W3:Y:S08]  /*10f0*/  LDC R15, c[0x0][0x370] ;  /* 0x0000dc00ff0f7b82 */ /* 0x000ef00000000800 */
[----:B------:R-:W4:Y:S01]  /*1100*/  LDC R13, c[0x0][0x374] ;  /* 0x0000dd00ff0d7b82 */ /* 0x000f220000000800 */
[----:B-1----:R-:W-:-:S07]  /*1110*/  ISETP.NE.AND P1, PT, R6, 0x1, PT ;  /* 0x000000010600780c */ /* 0x002fce0003f25270 */
[----:B------:R-:W3:Y:S01]  /*1120*/  LDC.64 R8, c[0x0][0xb10] ;  /* 0x0002c400ff087b82 */ /* 0x000ee20000000a00 */
[----:B--2---:R-:W-:-:S07]  /*1130*/  ISETP.NE.AND P2, PT, R14, 0x1, PT ;  /* 0x000000010e00780c */ /* 0x004fce0003f45270 */
[----:B------:R-:W1:Y:S08]  /*1140*/  LDC R12, c[0x0][0xb20] ;  /* 0x0002c800ff0c7b82 */ /* 0x000e700000000800 */
[----:B------:R-:W2:Y:S01]  /*1150*/  LDC.64 R2, c[0x0][0xb28] ;  /* 0x0002ca00ff027b82 */ /* 0x000ea20000000a00 */
[----:B----4-:R-:W-:-:S04]  /*1160*/  IMAD.HI.U32 R17, R13, R7, RZ ;  /* 0x000000070d117227 */ /* 0x010fc800078e00ff */
[----:B------:R-:W-:-:S04]  /*1170*/  IMAD.HI.U32 R7, R197, R7, RZ ;  /* 0x00000007c5077227 */ /* 0x000fc800078e00ff */
[----:B---3--:R-:W-:-:S04]  /*1180*/  IMAD.HI.U32 R16, R15, R8, RZ ;  /* 0x000000080f107227 */ /* 0x008fc800078e00ff */
[----:B------:R-:W-:Y:S01]  /*1190*/  IMAD.HI.U32 R18, R11, R8, RZ ;  /* 0x000000080b127227 */ /* 0x000fe200078e00ff */
[-C--:B------:R-:W-:Y:S02]  /*11a0*/  @P2 SHF.R.U32.HI R15, RZ, R9.reuse, R16 ;  /* 0x00000009ff0f2219 */ /* 0x080fe40000011610 */
[-C--:B-1----:R-:W-:Y:S02]  /*11b0*/  @P1 SHF.R.U32.HI R13, RZ, R12.reuse, R17 ;  /* 0x0000000cff0d1219 */ /* 0x082fe40000011611 */
[----:B------:R-:W-:Y:S02]  /*11c0*/  SHF.R.U32.HI R12, RZ, R12, R7 ;  /* 0x0000000cff0c7219 */ /* 0x000fe40000011607 */
[----:B------:R-:W-:Y:S02]  /*11d0*/  SHF.R.U32.HI R18, RZ, R9, R18 ;  /* 0x00000009ff127219 */ /* 0x000fe40000011612 */
[----:B------:R-:W-:Y:S01]  /*11e0*/  SEL R7, R197, R12, !P1 ;  /* 0x0000000cc5077207 */ /* 0x000fe20004800000 */
[----:B--2---:R-:W-:Y:S01]  /*11f0*/  IMAD.HI.U32 R16, R13, R2, RZ ;  /* 0x000000020d107227 */ /* 0x004fe200078e00ff */
[----:B------:R-:W-:-:S02]  /*1200*/  SEL R187, R11, R18, !P2 ;  /* 0x000000120bbb7207 */ /* 0x000fc40005000000 */
[----:B------:R-:W-:Y:S01]  /*1210*/  IADD3 R9, PT, PT, -R7, RZ, RZ ;  /* 0x000000ff07097210 */ /* 0x000fe20007ffe1ff */
[----:B------:R-:W-:Y:S01]  /*1220*/  IMAD.HI.U32 R8, R15, R2, RZ ;  /* 0x000000020f087227 */ /* 0x000fe200078e00ff */
[----:B------:R-:W-:-:S03]  /*1230*/  @P0 SHF.R.U32.HI R13, RZ, R3, R16 ;  /* 0x00000003ff0d0219 */ /* 0x000fc60000011610 */
[----:B------:R-:W-:Y:S01]  /*1240*/  IMAD R9, R6, R9, R197 ;  /* 0x0000000906097224 */ /* 0x000fe200078e02c5 */
[----:B------:R-:W-:Y:S01]  /*1250*/  @P0 SHF.R.U32.HI R15, RZ, R3, R8 ;  /* 0x00000003ff0f0219 */ /* 0x000fe20000011608 */
[----:B------:R-:W-:-:S04]  /*1260*/  IMAD R13, R13, R10, RZ ;  /* 0x0000000a0d0d7224 */ /* 0x000fc800078e02ff */
[----:B------:R-:W-:Y:S01]  /*1270*/  IMAD R8, R15, R10, RZ ;  /* 0x0000000a0f087224 */ /* 0x000fe200078e02ff */
[----:B------:R-:W-:-:S04]  /*1280*/  ISETP.GE.AND P1, PT, R7, R13, PT ;  /* 0x0000000d0700720c */ /* 0x000fc80003f26270 */
[----:B------:R-:W-:Y:S01]  /*1290*/  ISETP.GE.OR P1, PT, R187, R8, P1 ;  /* 0x00000008bb00720c */ /* 0x000fe20000f26670 */
[----:B------:R-:W-:-:S05]  /*12a0*/  IMAD.HI.U32 R8, R7, R2, RZ ;  /* 0x0000000207087227 */ /* 0x000fca00078e00ff */
[----:B------:R-:W-:-:S04]  /*12b0*/  SHF.R.U32.HI R8, RZ, R3, R8 ;  /* 0x00000003ff087219 */ /* 0x000fc80000011608 */
[----:B------:R-:W-:-:S03]  /*12c0*/  SEL R8, R7, R8, !P0 ;  /* 0x0000000807087207 */ /* 0x000fc60004000000 */
[----:B------:R-:W-:Y:S01]  /*12d0*/  @!P1 IMAD.HI.U32 R12, R187, R2, RZ ;  /* 0x00000002bb0c9227 */ /* 0x000fe200078e00ff */
[----:B------:R-:W-:-:S04]  /*12e0*/  IADD3 R2, PT, PT, -R8, RZ, RZ ;  /* 0x000000ff08027210 */ /* 0x000fc80007ffe1ff */
[----:B------:R-:W-:Y:S01]  /*12f0*/  @!P1 SHF.R.U32.HI R12, RZ, R3, R12 ;  /* 0x00000003ff0c9219 */ /* 0x000fe2000001160c */
[----:B------:R-:W-:-:S03]  /*1300*/  IMAD R2, R10, R2, R7 ;  /* 0x000000020a027224 */ /* 0x000fc600078e0207 */
[----:B------:R-:W-:-:S05]  /*1310*/  @!P1 SEL R3, R187, R12, !P0 ;  /* 0x0000000cbb039207 */ /* 0x000fca0004000000 */
[--C-:B------:R-:W-:Y:S02]  /*1320*/  @!P1 IMAD.IADD R8, R8, 0x1, -R3.reuse ;  /* 0x0000000108089824 */ /* 0x100fe400078e0a03 */
[----:B------:R-:W-:Y:S01]  /*1330*/  @!P1 IMAD R3, R2, R15, R3 ;  /* 0x0000000f02039224 */ /* 0x000fe200078e0203 */
[----:B------:R-:W-:Y:S01]  /*1340*/  IADD3 R2, PT, PT, -R187, RZ, RZ ;  /* 0x000000ffbb027210 */ /* 0x000fe20007ffe1ff */
[----:B------:R-:W-:Y:S02]  /*1350*/  @!P1 IMAD R7, R8, R10, R187 ;  /* 0x0000000a08079224 */ /* 0x000fe400078e02bb */
[----:B------:R-:W-:Y:S02]  /*1360*/  @!P1 IMAD.MOV.U32 R187, RZ, RZ, R3 ;  /* 0x000000ffffbb9224 */ /* 0x000fe400078e0003 */
[----:B------:R-:W-:Y:S02]  /*1370*/  IMAD R2, R14, R2, R11 ;  /* 0x000000020e027224 */ /* 0x000fe400078e020b */
[----:B------:R-:W-:-:S02]  /*1380*/  IMAD R197, R7, R6, R9 ;  /* 0x0000000607c57224 */ /* 0x000fc400078e0209 */
[----:B------:R-:W-:Y:S02]  /*1390*/  IMAD R187, R187, R14, R2 ;  /* 0x0000000ebbbb7224 */ /* 0x000fe400078e0202 */
.L_x_18:
[----:B------:R-:W-:Y:S05]  /*13a0*/  BRA.U UP3, `(.L_x_19) ;  /* 0x0000000103407547 */ /* 0x000fea000b800000 */
[----:B------:R-:W1:Y:S08]  /*13b0*/  LDC.64 R2, c[0x0][0xb18] ;  /* 0x0002c600ff027b82 */ /* 0x000e700000000a00 */
[----:B------:R-:W2:Y:S08]  /*13c0*/  LDC.64 R6, c[0x0][0xb10] ;  /* 0x0002c400ff067b82 */ /* 0x000eb00000000a00 */
[----:B------:R-:W3:Y:S08]  /*13d0*/  LDC R8, c[0x0][0xb20] ;  /* 0x0002c800ff087b82 */ /* 0x000ef00000000800 */
[----:B------:R-:W4:Y:S01]  /*13e0*/  LDC R10, c[0x0][0xb0c] ;  /* 0x0002c300ff0a7b82 */ /* 0x000f220000000800 */
[----:B-1----:R-:W-:Y:S01]  /*13f0*/  IMAD.HI.U32 R3, R197, R3, RZ ;  /* 0x00000003c5037227 */ /* 0x002fe200078e00ff */
[----:B------:R-:W-:-:S03]  /*1400*/  ISETP.NE.AND P0, PT, R2, 0x1, PT ;  /* 0x000000010200780c */ /* 0x000fc60003f05270 */
[----:B--2---:R-:W-:-:S05]  /*1410*/  IMAD.HI.U32 R6, R187, R6, RZ ;  /* 0x00000006bb067227 */ /* 0x004fca00078e00ff */
[----:B------:R-:W-:Y:S02]  /*1420*/  SHF.R.U32.HI R6, RZ, R7, R6 ;  /* 0x00000007ff067219 */ /* 0x000fe40000011606 */
[----:B---3--:R-:W-:-:S04]  /*1430*/  SHF.R.U32.HI R8, RZ, R8, R3 ;  /* 0x00000008ff087219 */ /* 0x008fc80000011603 */
[----:B------:R-:W-:Y:S02]  /*1440*/  SEL R3, R197, R8, !P0 ;  /* 0x00000008c5037207 */ /* 0x000fe40004000000 */
[----:B----4-:R-:W-:-:S04]  /*1450*/  ISETP.NE.AND P1, PT, R10, 0x1, PT ;  /* 0x000000010a00780c */ /* 0x010fc80003f25270 */
[----:B------:R-:W-:-:S05]  /*1460*/  SEL R8, R187, R6, !P1 ;  /* 0x00000006bb087207 */ /* 0x000fca0004800000 */
[----:B------:R-:W-:Y:S02]  /*1470*/  IMAD.IADD R6, R3, 0x1, -R8 ;  /* 0x0000000103067824 */ /* 0x000fe400078e0a08 */
[----:B------:R-:W-:Y:S02]  /*1480*/  IMAD.IADD R3, R8, 0x1, -R3 ;  /* 0x0000000108037824 */ /* 0x000fe400078e0a03 */
[----:B------:R-:W-:Y:S02]  /*1490*/  IMAD R187, R6, R10, R187 ;  /* 0x0000000a06bb7224 */ /* 0x000fe400078e02bb */
[----:B------:R-:W-:Y:S02]  /*14a0*/  IMAD R197, R3, R2, R197 ;  /* 0x0000000203c57224 */ /* 0x000fe400078e02c5 */
.L_x_19:
[----:B------:R-:W-:Y:S05]  /*14b0*/  BRA.U !UP1, `(.L_x_20) ;  /* 0x00000001090c7547 */ /* 0x000fea000b800000 */
[----:B------:R-:W-:Y:S01]  /*14c0*/  UCGABAR_WAIT ;  /* 0x0000000000007dc7 */ /* 0x000fe20008000000 */
[----:B------:R-:W-:Y:S01]  /*14d0*/  CCTL.IVALL ;  /* 0x00000000ff00798f */ /* 0x000fe20002000000 */
[----:B------:R-:W-:Y:S05]  /*14e0*/  BRA `(.L_x_21) ;  /* 0x0000000000047947 */ /* 0x000fea0003800000 */
.L_x_20:
[----:B------:R-:W-:Y:S06]  /*14f0*/  BAR.SYNC.DEFER_BLOCKING 0x0 ;  /* 0x0000000000007b1d */ /* 0x000fec0000010000 */
.L_x_21:
[----:B------:R-:W-:Y:S05]  /*1500*/  BRA.U UP2, `(.L_x_22) ;  /* 0x00000015020c7547 */ /* 0x000fea000b800000 */
[----:B------:R-:W1:Y:S01]  /*1510*/  LDCU UR22, c[0x0][0x38c] ;  /* 0x00007180ff1677ac */ /* 0x000e620008000800 */
[----:B------:R-:W2:Y:S01]  /*1520*/  LDC R9, c[0x0][0x370] ;  /* 0x0000dc00ff097b82 */ /* 0x000ea20000000800 */
[----:B------:R-:W-:Y:S01]  /*1530*/  PLOP3.LUT P1, PT, PT, PT, UP5, 0x80, 0x8 ;  /* 0x000000000008781c */ /* 0x000fe20003f2f058 */
[----:B------:R-:W-:Y:S01]  /*1540*/  HFMA2 R12, -RZ, RZ, 0, 0 ;  /* 0x00000000ff0c7431 */ /* 0x000fe200000001ff */
[----:B------:R-:W-:Y:S01]  /*1550*/  UISETP.NE.AND UP1, UPT, UR10, URZ, UPT ;  /* 0x000000ff0a00728c */ /* 0x000fe2000bf25270 */
[----:B------:R-:W-:Y:S01]  /*1560*/  ISETP.NE.AND P4, PT, R5, RZ, P5 ;  /* 0x000000ff0500720c */ /* 0x000fe20002f85270 */
[C---:B------:R-:W-:Y:S01]  /*1570*/  IMAD.SHL.U32 R16, R11.reuse, 0x80, RZ ;  /* 0x000000800b107824 */ /* 0x040fe200078e00ff */
[----:B------:R-:W-:Y:S01]  /*1580*/  LOP3.LUT R18, R11, 0x1, RZ, 0xc0, !PT ;  /* 0x000000010b127812 */ /* 0x000fe200078ec0ff */
[----:B------:R-:W-:Y:S01]  /*1590*/  IMAD.MOV.U32 R15, RZ, RZ, 0x1 ;  /* 0x00000001ff0f7424 */ /* 0x000fe200078e00ff */
[----:B------:R-:W3:Y:S01]  /*15a0*/  LDC R0, c[0x0][0x374] ;  /* 0x0000dd00ff007b82 */ /* 0x000ee20000000800 */
[----:B------:R-:W-:Y:S01]  /*15b0*/  PLOP3.LUT P1, PT, P1, PT, PT, 0x8, 0x80 ;  /* 0x000000000080781c */ /* 0x000fe20000f2e170 */
[----:B------:R-:W-:Y:S01]  /*15c0*/  IMAD.MOV.U32 R14, RZ, RZ, RZ ;  /* 0x000000ffff0e7224 */ /* 0x000fe200078e00ff */
[----:B------:R-:W-:Y:S01]  /*15d0*/  MOV R8, 0x1 ;  /* 0x0000000100087802 */ /* 0x000fe20000000f00 */
[----:B------:R-:W-:Y:S01]  /*15e0*/  IMAD.MOV.U32 R10, RZ, RZ, RZ ;  /* 0x000000ffff0a7224 */ /* 0x000fe200078e00ff */
[----:B------:R-:W4:Y:S01]  /*15f0*/  LDCU.64 UR30, c[0x0][0x348] ;  /* 0x00006900ff1e77ac */ /* 0x000f220008000a00 */
[----:B-1----:R-:W-:-:S02]  /*1600*/  UIADD3 UR4, UPT, UPT, UR22, 0xff, URZ ;  /* 0x000000ff16047890 */ /* 0x002fc4000fffe0ff */
[----:B------:R-:W-:Y:S02]  /*1610*/  USEL UR14, UR14, 0x2, UP1 ;  /* 0x000000020e0e7887 */ /* 0x000fe40008800000 */
[----:B------:R-:W-:Y:S01]  /*1620*/  USHF.R.S32.HI UR29, URZ, 0x1f, UR4 ;  /* 0x0000001fff1d7899 */ /* 0x000fe20008011404 */
[----:B------:R-:W-:-:S03]  /*1630*/  UMOV UR15, URZ ;  /* 0x000000ff000f7c82 */ /* 0x000fc60008000000 */
[----:B------:R-:W-:Y:S02]  /*1640*/  ULEA.HI UR29, UR29, UR4, URZ, 0x8 ;  /* 0x000000041d1d7291 */ /* 0x000fe4000f8f40ff */
[----:B------:R-:W-:Y:S02]  /*1650*/  UIADD3 UR4, UPT, UPT, UR22, -0x1, URZ ;  /* 0xffffffff16047890 */ /* 0x000fe4000fffe0ff */
[----:B------:R-:W-:Y:S02]  /*1660*/  USHF.R.S32.HI UR29, URZ, 0x8, UR29 ;  /* 0x00000008ff1d7899 */ /* 0x000fe4000801141d */
[----:B------:R-:W-:Y:S02]  /*1670*/  UISETP.GE.U32.AND UP2, UPT, UR4, -0x1ff, UPT ;  /* 0xfffffe010400788c */ /* 0x000fe4000bf46070 */
[----:B------:R-:W-:Y:S02]  /*1680*/  UISETP.LT.U32.AND UP0, UPT, UR29, 0x4, UPT ;  /* 0x000000041d00788c */ /* 0x000fe4000bf01070 */
[----:B------:R-:W-:-:S02]  /*1690*/  UIADD3 UR22, UPT, UPT, UR22, 0x1fe, URZ ;  /* 0x000001fe16167890 */ /* 0x000fc4000fffe0ff */
[----:B------:R-:W-:-:S04]  /*16a0*/  USEL UR23, UR29, 0x4, UP0 ;  /* 0x000000041d177887 */ /* 0x000fc80008000000 */
[----:B------:R-:W-:Y:S02]  /*16b0*/  UIADD3 UR13, UPT, UPT, UR23, -0x1, URZ ;  /* 0xffffffff170d7890 */ /* 0x000fe4000fffe0ff */
[----:B------:R-:W-:Y:S02]  /*16c0*/  @UP2 UIADD3 UR13, UPT, UPT, UR23, URZ, URZ ;  /* 0x000000ff170d2290 */ /* 0x000fe4000fffe0ff */
[----:B------:R-:W-:Y:S02]  /*16d0*/  UIADD3 UR21, UPT, UPT, UR29, -UR23, URZ ;  /* 0x800000171d157290 */ /* 0x000fe4000fffe0ff */
[----:B------:R-:W-:Y:S02]  /*16e0*/  UIADD3 UR7, UPT, UPT, UR13, 0x1, URZ ;  /* 0x000000010d077890 */ /* 0x000fe4000fffe0ff */
[----:B--2-4-:R-:W-:-:S12]  /*16f0*/  UIADD3 UR13, UPT, UPT, -UR13, URZ, URZ ;  /* 0x000000ff0d0d7290 */ /* 0x014fd8000fffe1ff */
.L_x_42:
[----:B------:R-:W-:Y:S01]  /*1700*/  UISETP.NE.AND UP0, UPT, UR37, URZ, UPT ;  /* 0x000000ff2500728c */ /* 0x000fe2000bf05270 */
[----:B------:R-:W1:Y:S08]  /*1710*/  S2UR UR37, SR_CgaCtaId ;  /* 0x00000000002579c3 */ /* 0x000e700000008800 */
[----:B------:R-:W-:Y:S05]  /*1720*/  BRA.U UP0, `(.L_x_23) ;  /* 0x0000000100347547 */ /* 0x000fea000b800000 */
[----:B------:R-:W2:Y:S01]  /*1730*/  S2R R2, SR_CgaCtaId ;  /* 0x0000000000027919 */ /* 0x000ea20000008800 */
[----:B------:R-:W-:-:S04]  /*1740*/  MOV R3, 0x400 ;  /* 0x0000040000037802 */ /* 0x000fc80000000f00 */
[----:B--2---:R-:W-:Y:S02]  /*1750*/  LEA R3, R2, R3, 0x18 ;  /* 0x0000000302037211 */ /* 0x004fe400078ec0ff */
[----:B------:R-:W-:-:S03]  /*1760*/  SHF.L.U32 R2, R8, 0x1f, RZ ;  /* 0x0000001f08027819 */ /* 0x000fc600000006ff */
[----:B------:R-:W-:-:S04]  /*1770*/  IMAD R3, R10, 0x8, R3 ;  /* 0x000000080a037824 */ /* 0x000fc800078e0203 */
[----:B------:R-:W2:Y:S02]  /*1780*/  SYNCS.PHASECHK.TRANS64.TRYWAIT P0, [R3+URZ+0xd0], R2 ;  /* 0x0000d002030075a7 */ /* 0x000ea400080011ff */
[----:B--2---:R-:W-:Y:S05]  /*1790*/  @!P0 BRA `(.L_x_24) ;  /* 0x00000064009c8947 */ /* 0x004fea0003800000 */
.L_x_112:
[----:B------:R-:W-:Y:S01]  /*17a0*/  VIADD R10, R10, 0x1 ;  /* 0x000000010a0a7836 */ /* 0x000fe20000000000 */
[----:B------:R2:W-:Y:S04]  /*17b0*/  SYNCS.ARRIVE.TRANS64.A1T0 RZ, [R3+URZ+0xc0], RZ ;  /* 0x0000c0ff03ff79a7 */ /* 0x0005e800081000ff */
[----:B------:R-:W-:-:S04]  /*17c0*/  ISETP.NE.AND P0, PT, R10, 0x2, PT ;  /* 0x000000020a00780c */ /* 0x000fc80003f05270 */
[----:B------:R-:W-:Y:S02]  /*17d0*/  SEL R10, R10, RZ, P0 ;  /* 0x000000ff0a0a7207 */ /* 0x000fe40000000000 */
[----:B--2---:R-:W-:-:S04]  /*17e0*/  SEL R3, RZ, 0x1, P0 ;  /* 0x00000001ff037807 */ /* 0x004fc80000000000 */
[----:B------:R-:W-:-:S07]  /*17f0*/  LOP3.LUT R8, R8, R3, RZ, 0x3c, !PT ;  /* 0x0000000308087212 */ /* 0x000fce00078e3cff */
.L_x_23:
[----:B------:R-:W-:Y:S01]  /*1800*/  UMOV UR4, 0x400 ;  /* 0x0000040000047882 */ /* 0x000fe20000000000 */
[----:B------:R-:W-:Y:S01]  /*1810*/  LEA.HI R3, R187, R187, RZ, 0x1 ;  /* 0x000000bbbb037211 */ /* 0x000fe200078f08ff */
[----:B-1----:R-:W-:Y:S01]  /*1820*/  ULEA UR4, UR37, UR4, 0x18 ;  /* 0x0000000425047291 */ /* 0x002fe2000f8ec0ff */
[----:B------:R-:W-:Y:S01]  /*1830*/  SHF.L.U32 R2, R15, 0x1f, RZ ;  /* 0x0000001f0f027819 */ /* 0x000fe200000006ff */
[----:B------:R-:W-:Y:S01]  /*1840*/  IMAD R197, R197, 0x2, R18 ;  /* 0x00000002c5c57824 */ /* 0x000fe200078e0212 */
[----:B------:R-:W-:Y:S01]  /*1850*/  UISETP.GE.U32.AND UP0, UPT, UR22, 0x1ff, UPT ;  /* 0x000001ff1600788c */ /* 0x000fe2000bf06070 */
[----:B------:R-:W-:Y:S01]  /*1860*/  IMAD.SHL.U32 R3, R3, 0x80, RZ ;  /* 0x0000008003037824 */ /* 0x000fe200078e00ff */
[----:B------:R-:W-:Y:S01]  /*1870*/  ULEA UR5, UR15, UR4, 0x3 ;  /* 0x000000040f057291 */ /* 0x000fe2000f8e18ff */
[----:B------:R-:W-:Y:S01]  /*1880*/  R2UR UR35, R16 ;  /* 0x00000000102372ca */ /* 0x000fe200000e0000 */
[----:B------:R-:W-:Y:S01]  /*1890*/  UMOV UR38, URZ ;  /* 0x000000ff00267c82 */ /* 0x000fe20008000000 */
[----:B------:R-:W-:-:S02]  /*18a0*/  R2UR UR19, R197 ;  /* 0x00000000c51372ca */ /* 0x000fc400000e0000 */
[----:B------:R-:W-:-:S04]  /*18b0*/  LOP3.LUT R3, R3, 0xffffff00, RZ, 0xc0, !PT ;  /* 0xffffff0003037812 */ /* 0x000fc800078ec0ff */
[----:B------:R1:W2:Y:S01]  /*18c0*/  SYNCS.PHASECHK.TRANS64.TRYWAIT P0, [UR5+0x20], R2 ;  /* 0x00002002ff0075a7 */ /* 0x0002a20008001105 */
[----:B------:R-:W-:-:S06]  /*18d0*/  R2UR UR5, R3 ;  /* 0x00000000030572ca */ /* 0x000fcc00000e0000 */
[----:B------:R-:W-:-:S07]  /*18e0*/  UIMAD UR19, UR19, 0x28, URZ ;  /* 0x00000028131378a4 */ /* 0x000fce000f8e02ff */
[----:B------:R-:W-:Y:S01]  /*18f0*/  ULOP3.LUT UR35, UR5, 0x80, UR35, 0xf8, !UPT ;  /* 0x0000008005237892 */ /* 0x000fe2000f8ef823 */
[----:B------:R-:W-:Y:S11]  /*1900*/  BRA.U !UP0, `(.L_x_25) ;  /* 0x0000000108f07547 */ /* 0x000ff6000b800000 */
[----:B------:R-:W-:Y:S01]  /*1910*/  UMOV UR39, UR13 ;  /* 0x0000000d00277c82 */ /* 0x000fe20008000000 */
[----:B------:R-:W-:Y:S01]  /*1920*/  UMOV UR6, UR15 ;  /* 0x0000000f00067c82 */ /* 0x000fe20008000000 */
[----:B------:R-:W-:-:S05]  /*1930*/  UMOV UR26, 0x80 ;  /* 0x00000080001a7882 */ /* 0x000fca0000000000 */
.L_x_31:
[----:B------:R-:W-:Y:S01]  /*1940*/  @P5 MOV R3, 0x15000 ;  /* 0x0001500000035802 */ /* 0x000fe20000000f00 */
[----:B------:R-:W-:Y:S01]  /*1950*/  ULEA UR33, UR6, UR4, 0x3 ;  /* 0x0000000406217291 */ /* 0x000fe2000f8e18ff */
[----:B-12---:R-:W-:Y:S11]  /*1960*/  @P0 BRA `(.L_x_26) ;  /* 0x00000000000c0947 */ /* 0x006ff60003800000 */
[----:B------:R-:W-:Y:S04]  /*1970*/  SHF.L.U32 R5, R15, 0x1f, RZ ;  /* 0x0000001f0f057819 */ /* 0x000fe800000006ff */
[----:B------:R-:W2:Y:S02]  /*1980*/  SYNCS.PHASECHK.TRANS64.TRYWAIT P0, [UR33+0x20], R5 ;  /* 0x00002005ff0075a7 */ /* 0x000ea40008001121 */
[----:B--2---:R-:W-:Y:S05]  /*1990*/  @!P0 BRA `(.L_x_27) ;  /* 0x0000006400308947 */ /* 0x004fea0003800000 */
.L_x_26:
[----:B------:R2:W-:Y:S01]  /*19a0*/  @P5 SYNCS.ARRIVE.TRANS64 RZ, [UR33], R3 ;  /* 0x00000003ffff59a7 */ /* 0x0005e20008000021 */
[----:B------:R-:W-:Y:S02]  /*19b0*/  ULOP3.LUT UR5, UR14, 0x2, URZ, 0xfc, !UPT ;  /* 0x000000020e057892 */ /* 0x000fe4000f8efcff */
[----:B------:R-:W-:Y:S02]  /*19c0*/  UIADD3 UR39, UPT, UPT, UR39, 0x1, URZ ;  /* 0x0000000127277890 */ /* 0x000fe4000fffe0ff */
[----:B------:R-:W-:Y:S02]  /*19d0*/  UISETP.NE.AND UP0, UPT, UR5, 0x2, UPT ;  /* 0x000000020500788c */ /* 0x000fe4000bf05270 */
[----:B------:R-:W-:Y:S07]  /*19e0*/  UISETP.NE.AND UP2, UPT, UR39, 0x1, UPT ;  /* 0x000000012700788c */ /* 0x000fee000bf45270 */
[----:B------:R-:W-:Y:S05]  /*19f0*/  BRA.U UP0, `(.L_x_28) ;  /* 0x0000000100047547 */ /* 0x000fea000b800000 */
[----:B------:R-:W-:Y:S05]  /*1a00*/  BPT.TRAP 0x1 ;  /* 0x000000040000795c */ /* 0x000fea0000300000 */
.L_x_28:
[----:B------:R-:W-:Y:S04]  /*1a10*/  BSSY.RECONVERGENT B0, `(.L_x_29) ;  /* 0x0000003000007945 */ /* 0x000fe80003800200 */
[----:B------:R-:W-:Y:S05]  /*1a20*/  @!P4 BRA `(.L_x_30) ;  /* 0x000000000004c947 */ /* 0x000fea0003800000 */
[----:B------:R-:W-:Y:S05]  /*1a30*/  BPT.TRAP 0x1 ;  /* 0x000000040000795c */ /* 0x000fea0000300000 */
.L_x_30:
[----:B------:R-:W-:Y:S05]  /*1a40*/  BSYNC.RECONVERGENT B0 ;  /* 0x0000000000007941 */ /* 0x000fea0003800200 */
.L_x_29:
[----:B------:R-:W-:Y:S02]  /*1a50*/  UIADD3 UR15, UPT, UPT, UR6, 0x1, URZ ;  /* 0x00000001060f7890 */ /* 0x000fe4000fffe0ff */
[----:B------:R-:W-:Y:S02]  /*1a60*/  UIADD3 UR42, UP1, UPT, UR30, 0x80, URZ ;  /* 0x000000801e2a7890 */ /* 0x000fe4000ff3e0ff */
[----:B------:R-:W-:Y:S02]  /*1a70*/  UISETP.NE.AND UP0, UPT, UR15, 0x4, UPT ;  /* 0x000000040f00788c */ /* 0x000fe4000bf05270 */
[----:B------:R-:W-:Y:S02]  /*1a80*/  ULEA UR24, UR6, UR4, 0xf ;  /* 0x0000000406187291 */ /* 0x000fe4000f8e78ff */
[----:B------:R-:W-:Y:S02]  /*1a90*/  USEL UR9, URZ, 0x1, UP0 ;  /* 0x00000001ff097887 */ /* 0x000fe40008000000 */
[----:B------:R-:W-:Y:S02]  /*1aa0*/  USEL UR15, UR15, URZ, UP0 ;  /* 0x000000ff0f0f7287 */ /* 0x000fe40008000000 */
[----:B------:R-:W-:Y:S02]  /*1ab0*/  ULOP3.LUT UR33, UR33, 0xfefffff8, URZ, 0xc0, !UPT ;  /* 0xfefffff821217892 */ /* 0x000fe4000f8ec0ff */
[----:B------:R-:W-:Y:S01]  /*1ac0*/  ULEA UR8, UR15, UR4, 0x3 ;  /* 0x000000040f087291 */ /* 0x000fe2000f8e18ff */
[----:B------:R-:W-:Y:S01]  /*1ad0*/  LOP3.LUT R15, R15, UR9, RZ, 0x3c, !PT ;  /* 0x000000090f0f7c12 */ /* 0x000fe2000f8e3cff */
[----:B------:R-:W-:Y:S02]  /*1ae0*/  UIADD3 UR34, UPT, UPT, UR26, -0x80, URZ ;  /* 0xffffff801a227890 */ /* 0x000fe4000fffe0ff */
[----:B------:R-:W-:Y:S01]  /*1af0*/  UIADD3.X UR43, UPT, UPT, URZ, UR31, URZ, UP1, !UPT ;  /* 0x0000001fff2b7290 */ /* 0x000fe20008ffe4ff */
[----:B-1----:R-:W-:Y:S01]  /*1b00*/  SHF.L.U32 R2, R15, 0x1f, RZ ;  /* 0x0000001f0f027819 */ /* 0x002fe200000006ff */
[----:B------:R-:W-:Y:S01]  /*1b10*/  UIADD3 UR32, UPT, UPT, UR24, 0x5200, URZ ;  /* 0x0000520018207890 */ /* 0x000fe2000fffe0ff */
[----:B------:R-:W-:Y:S02]  /*1b20*/  UMOV UR44, 0x0 ;  /* 0x00000000002c7882 */ /* 0x000fe40000000000 */
[----:B------:R4:W1:Y:S01]  /*1b30*/  SYNCS.PHASECHK.TRANS64.TRYWAIT P0, [UR8+0x20], R2 ;  /* 0x00002002ff0075a7 */ /* 0x0008620008001108 */
[----:B------:R-:W-:Y:S01]  /*1b40*/  UMOV UR45, 0x10000000 ;  /* 0x10000000002d7882 */ /* 0x000fe20000000000 */
[----:B------:R-:W-:Y:S02]  /*1b50*/  UIADD3 UR24, UPT, UPT, UR24, 0x9200, URZ ;  /* 0x0000920018187890 */ /* 0x000fe4000fffe0ff */
[----:B------:R-:W-:Y:S02]  /*1b60*/  UIADD3 UR40, UP0, UPT, UR30, 0x180, URZ ;  /* 0x000001801e287890 */ /* 0x000fe4000ff1e0ff */
[----:B------:R-:W-:Y:S01]  /*1b70*/  UTMALDG.3D.2CTA [UR32], [UR42], desc[UR44] ;  /* 0x00002c202a0075b4 */ /* 0x000fe20008211000 */
[----:B------:R-:W-:Y:S01]  /*1b80*/  UIMAD UR5, UR6, 0x2800, UR4 ;  /* 0x00002800060578a4 */ /* 0x000fe2000f8e0204 */
[----:B------:R-:W-:Y:S01]  /*1b90*/  UMOV UR27, UR35 ;  /* 0x00000023001b7c82 */ /* 0x000fe20008000000 */
[----:B------:R-:W-:Y:S01]  /*1ba0*/  UMOV UR28, UR36 ;  /* 0x00000024001c7c82 */ /* 0x000fe20008000000 */
[----:B------:R-:W-:Y:S01]  /*1bb0*/  UMOV UR25, UR33 ;  /* 0x0000002100197c82 */ /* 0x000fe20008000000 */
[----:B------:R-:W-:Y:S01]  /*1bc0*/  UIADD3.X UR41, UPT, UPT, URZ, UR31, URZ, UP0, !UPT ;  /* 0x0000001fff297290 */ /* 0x000fe200087fe4ff */
[----:B------:R2:W-:Y:S01]  /*1bd0*/  UTMALDG.3D.2CTA [UR24], [UR42], desc[UR44] ;  /* 0x00002c182a0075b4 */ /* 0x0005e20008211000 */
[----:B------:R-:W-:Y:S01]  /*1be0*/  UIADD3 UR16, UPT, UPT, UR5, 0x25200, URZ ;  /* 0x0002520005107890 */ /* 0x000fe2000fffe0ff */
[----:B------:R-:W-:Y:S01]  /*1bf0*/  UMOV UR20, UR36 ;  /* 0x0000002400147c82 */ /* 0x000fe20008000000 */
[----:B------:R-:W-:Y:S01]  /*1c00*/  UMOV UR17, UR33 ;  /* 0x0000002100117c82 */ /* 0x000fe20008000000 */
[----:B------:R-:W-:Y:S01]  /*1c10*/  UMOV UR18, UR34 ;  /* 0x0000002200127c82 */ /* 0x000fe20008000000 */
[----:B------:R-:W-:Y:S01]  /*1c20*/  UIADD3 UR8, UPT, UPT, UR5, 0x26600, URZ ;  /* 0x0002660005087890 */ /* 0x000fe2000fffe0ff */
[----:B------:R-:W-:Y:S01]  /*1c30*/  UMOV UR10, UR26 ;  /* 0x0000001a000a7c82 */ /* 0x000fe20008000000 */
[----:B------:R-:W-:Y:S03]  /*1c40*/  UMOV UR11, UR19 ;  /* 0x00000013000b7c82 */ /* 0x000fe60008000000 */
[----:B------:R4:W-:Y:S01]  /*1c50*/  UTMALDG.3D.2CTA [UR16], [UR40], desc[UR44] ;  /* 0x00002c10280075b4 */ /* 0x0009e20008211000 */
[----:B------:R-:W-:Y:S01]  /*1c60*/  UMOV UR12, UR36 ;  /* 0x00000024000c7c82 */ /* 0x000fe20008000000 */
[----:B------:R-:W-:Y:S01]  /*1c70*/  UMOV UR9, UR33 ;  /* 0x0000002100097c82 */ /* 0x000fe20008000000 */
[----:B------:R-:W-:Y:S01]  /*1c80*/  UMOV UR38, UR7 ;  /* 0x0000000700267c82 */ /* 0x000fe20008000000 */
[----:B------:R-:W-:Y:S01]  /*1c90*/  UMOV UR6, UR15 ;  /* 0x0000000f00067c82 */ /* 0x000fe20008000000 */
[----:B------:R4:W-:Y:S01]  /*1ca0*/  UTMALDG.3D.2CTA [UR8], [UR40], desc[UR44] ;  /* 0x00002c08280075b4 */ /* 0x0009e20008211000 */
[----:B--2---:R-:W-:Y:S01]  /*1cb0*/  UIADD3 UR26, UPT, UPT, UR26, 0x100, URZ ;  /* 0x000001001a1a7890 */ /* 0x004fe2000fffe0ff */
[----:B----4-:R-:W-:Y:S11]  /*1cc0*/  BRA.U UP2, `(.L_x_31) ;  /* 0xfffffffd021c7547 */ /* 0x010ff6000b83ffff */
.L_x_25:
[----:B------:R-:W-:Y:S01]  /*1cd0*/  ULEA UR5, UR15, UR4, 0x3 ;  /* 0x000000040f057291 */ /* 0x000fe2000f8e18ff */
[----:B-1----:R-:W-:Y:S01]  /*1ce0*/  SHF.L.U32 R2, R15, 0x1f, RZ ;  /* 0x0000001f0f027819 */ /* 0x002fe200000006ff */
[----:B------:R-:W-:Y:S01]  /*1cf0*/  @!P1 SYNCS.ARRIVE.TRANS64.A1T0 RZ, [UR4+0x58], RZ ;  /* 0x000058ffffff99a7 */ /* 0x000fe20008100004 */
[----:B------:R-:W-:-:S06]  /*1d00*/  UISETP.GT.AND UP0, UPT, UR29, UR23, UPT ;  /* 0x000000171d00728c */ /* 0x000fcc000bf04270 */
[----:B--2---:R1:W2:Y:S03]  /*1d10*/  SYNCS.PHASECHK.TRANS64.TRYWAIT P0, [UR5+0x20], R2 ;  /* 0x00002002ff0075a7 */ /* 0x0042a60008001105 */
[----:B------:R-:W-:Y:S05]  /*1d20*/  BRA.U !UP0, `(.L_x_32) ;  /* 0x0000000108e87547 */ /* 0x000fea000b800000 */
[----:B------:R-:W-:Y:S01]  /*1d30*/  UIADD3 UR39, UPT, UPT, UR21, UR38, URZ ;  /* 0x0000002615277290 */ /* 0x000fe2000fffe0ff */
[----:B------:R-:W-:-:S11]  /*1d40*/  UMOV UR6, UR15 ;  /* 0x0000000f00067c82 */ /* 0x000fd60008000000 */
.L_x_38:
[----:B--2---:R-:W-:Y:S01]  /*1d50*/  @P5 MOV R3, 0x15000 ;  /* 0x0001500000035802 */ /* 0x004fe20000000f00 */
[----:B------:R-:W-:Y:S01]  /*1d60*/  ULEA UR33, UR6, UR4, 0x3 ;  /* 0x0000000406217291 */ /* 0x000fe2000f8e18ff */
[----:B-12---:R-:W-:Y:S11]  /*1d70*/  @P0 BRA `(.L_x_33) ;  /* 0x00000000000c0947 */ /* 0x006ff60003800000 */
[----:B------:R-:W-:Y:S04]  /*1d80*/  SHF.L.U32 R5, R15, 0x1f, RZ ;  /* 0x0000001f0f057819 */ /* 0x000fe800000006ff */
[----:B------:R-:W2:Y:S02]  /*1d90*/  SYNCS.PHASECHK.TRANS64.TRYWAIT P0, [UR33+0x20], R5 ;  /* 0x00002005ff0075a7 */ /* 0x000ea40008001121 */
[----:B--2---:R-:W-:Y:S05]  /*1da0*/  @!P0 BRA `(.L_x_34) ;  /* 0x0000006000448947 */ /* 0x004fea0003800000 */
.L_x_33:
[----:B------:R2:W-:Y:S01]  /*1db0*/  @P5 SYNCS.ARRIVE.TRANS64 RZ, [UR33], R3 ;  /* 0x00000003ffff59a7 */ /* 0x0005e20008000021 */
[----:B------:R-:W-:Y:S04]  /*1dc0*/  ULOP3.LUT UR5, UR14, 0x2, URZ, 0xfc, !UPT ;  /* 0x000000020e057892 */ /* 0x000fe8000f8efcff */
[----:B------:R-:W-:Y:S09]  /*1dd0*/  UISETP.NE.AND UP0, UPT, UR5, 0x2, UPT ;  /* 0x000000020500788c */ /* 0x000ff2000bf05270 */
[----:B------:R-:W-:Y:S05]  /*1de0*/  BRA.U UP0, `(.L_x_35) ;  /* 0x0000000100047547 */ /* 0x000fea000b800000 */
[----:B------:R-:W-:Y:S05]  /*1df0*/  BPT.TRAP 0x1 ;  /* 0x000000040000795c */ /* 0x000fea0000300000 */
.L_x_35:
[----:B------:R-:W-:Y:S04]  /*1e00*/  BSSY.RECONVERGENT B0, `(.L_x_36) ;  /* 0x0000003000007945 */ /* 0x000fe80003800200 */
[----:B------:R-:W-:Y:S05]  /*1e10*/  @!P4 BRA `(.L_x_37) ;  /* 0x000000000004c947 */ /* 0x000fea0003800000 */
[----:B------:R-:W-:Y:S05]  /*1e20*/  BPT.TRAP 0x1 ;  /* 0x000000040000795c */ /* 0x000fea0000300000 */
.L_x_37:
[----:B------:R-:W-:Y:S05]  /*1e30*/  BSYNC.RECONVERGENT B0 ;  /* 0x0000000000007941 */ /* 0x000fea0003800200 */
.L_x_36:
[----:B------:R-:W-:Y:S02]  /*1e40*/  UIADD3 UR15, UPT, UPT, UR6, 0x1, URZ ;  /* 0x00000001060f7890 */ /* 0x000fe4000fffe0ff */
[----:B------:R-:W-:Y:S02]  /*1e50*/  UIADD3 UR44, UP1, UPT, UR30, 0x80, URZ ;  /* 0x000000801e2c7890 */ /* 0x000fe4000ff3e0ff */
[----:B------:R-:W-:Y:S02]  /*1e60*/  UISETP.NE.AND UP0, UPT, UR15, 0x4, UPT ;  /* 0x000000040f00788c */ /* 0x000fe4000bf05270 */
[----:B------:R-:W-:Y:S02]  /*1e70*/  ULEA UR24, UR6, UR4, 0xf ;  /* 0x0000000406187291 */ /* 0x000fe4000f8e78ff */
[----:B------:R-:W-:Y:S02]  /*1e80*/  USEL UR9, URZ, 0x1, UP0 ;  /* 0x00000001ff097887 */ /* 0x000fe40008000000 */
[----:B------:R-:W-:Y:S02]  /*1e90*/  USEL UR15, UR15, URZ, UP0 ;  /* 0x000000ff0f0f7287 */ /* 0x000fe40008000000 */
[----:B------:R-:W-:Y:S02]  /*1ea0*/  USHF.L.U32 UR34, UR38, 0x8, URZ ;  /* 0x0000000826227899 */ /* 0x000fe400080006ff */
[----:B------:R-:W-:Y:S01]  /*1eb0*/  ULEA UR8, UR15, UR4, 0x3 ;  /* 0x000000040f087291 */ /* 0x000fe2000f8e18ff */
[----:B------:R-:W-:Y:S01]  /*1ec0*/  LOP3.LUT R15, R15, UR9, RZ, 0x3c, !PT ;  /* 0x000000090f0f7c12 */ /* 0x000fe2000f8e3cff */
[----:B------:R-:W-:Y:S02]  /*1ed0*/  ULOP3.LUT UR33, UR33, 0xfefffff8, URZ, 0xc0, !UPT ;  /* 0xfefffff821217892 */ /* 0x000fe4000f8ec0ff */
[----:B------:R-:W-:Y:S01]  /*1ee0*/  UIADD3.X UR45, UPT, UPT, URZ, UR31, URZ, UP1, !UPT ;  /* 0x0000001fff2d7290 */ /* 0x000fe20008ffe4ff */
[----:B-1----:R-:W-:Y:S01]  /*1ef0*/  SHF.L.U32 R2, R15, 0x1f, RZ ;  /* 0x0000001f0f027819 */ /* 0x002fe200000006ff */
[----:B------:R-:W-:Y:S01]  /*1f00*/  UIADD3 UR32, UPT, UPT, UR24, 0x5200, URZ ;  /* 0x0000520018207890 */ /* 0x000fe2000fffe0ff */
[----:B------:R-:W-:Y:S02]  /*1f10*/  UMOV UR42, 0x0 ;  /* 0x00000000002a7882 */ /* 0x000fe40000000000 */
[----:B------:R4:W1:Y:S01]  /*1f20*/  SYNCS.PHASECHK.TRANS64.TRYWAIT P0, [UR8+0x20], R2 ;  /* 0x00002002ff0075a7 */ /* 0x0008620008001108 */
[----:B------:R-:W-:Y:S01]  /*1f30*/  UMOV UR43, 0x10000000 ;  /* 0x10000000002b7882 */ /* 0x000fe20000000000 */
[----:B------:R-:W-:Y:S02]  /*1f40*/  UIADD3 UR26, UPT, UPT, UR34, 0x80, URZ ;  /* 0x00000080221a7890 */ /* 0x000fe4000fffe0ff */
[----:B------:R-:W-:Y:S02]  /*1f50*/  UIADD3 UR24, UPT, UPT, UR24, 0x9200, URZ ;  /* 0x0000920018187890 */ /* 0x000fe4000fffe0ff */
[----:B------:R4:W-:Y:S01]  /*1f60*/  UTMALDG.3D.2CTA [UR32], [UR44], desc[UR42] ;  /* 0x00002a202c0075b4 */ /* 0x0009e20008211000 */
[----:B------:R-:W-:Y:S02]  /*1f70*/  UIADD3 UR40, UP0, UPT, UR30, 0x180, URZ ;  /* 0x000001801e287890 */ /* 0x000fe4000ff1e0ff */
        /* <DEDUP_REMOVED lines=16> */
[----:B------:R-:W-:Y:S01]  /*2080*/  UIADD3 UR38, UPT, UPT, UR38, 0x1, URZ ;  /* 0x0000000126267890 */ /* 0x000fe2000fffe0ff */
[----:B------:R-:W-:Y:S03]  /*2090*/  UMOV UR6, UR15 ;  /* 0x0000000f00067c82 */ /* 0x000fe60008000000 */
[----:B------:R-:W-:Y:S01]  /*20a0*/  UISETP.NE.AND UP0, UPT, UR38, UR39, UPT ;  /* 0x000000272600728c */ /* 0x000fe2000bf05270 */
[----:B------:R4:W-:Y:S08]  /*20b0*/  UTMALDG.3D.2CTA [UR8], [UR40], desc[UR42] ;  /* 0x00002a08280075b4 */ /* 0x0009f00008211000 */
[----:B----4-:R-:W-:Y:S05]  /*20c0*/  BRA.U UP0, `(.L_x_38) ;  /* 0xfffffffd00207547 */ /* 0x010fea000b83ffff */
.L_x_32:
[----:B-1----:R-:W-:Y:S01]  /*20d0*/  LEA R2, R14, UR4, 0x3 ;  /* 0x000000040e027c11 */ /* 0x002fe2000f8e18ff */
[----:B------:R-:W-:Y:S01]  /*20e0*/  NOP ;  /* 0x0000000000007918 */ /* 0x000fe20000000000 */
[----:B--2---:R-:W-:Y:S02]  /*20f0*/  SHF.L.U32 R3, R12, 0x1f, RZ ;  /* 0x0000001f0c037819 */ /* 0x004fe400000006ff */
[----:B------:R-:W-:Y:S02]  /*2100*/  LEA R4, R14, UR4, 0x4 ;  /* 0x000000040e047c11 */ /* 0x000fe4000f8e20ff */
[----:B------:R-:W1:Y:S02]  /*2110*/  SYNCS.PHASECHK.TRANS64.TRYWAIT P0, [R2+URZ+0x60], R3 ;  /* 0x00006003020075a7 */ /* 0x000e6400080011ff */
[----:B-1----:R-:W-:Y:S05]  /*2120*/  @!P0 BRA `(.L_x_39) ;  /* 0x0000005c007c8947 */ /* 0x002fea0003800000 */
.L_x_115:
[----:B------:R-:W2:Y:S01]  /*2130*/  LDS.128 R4, [R4+0xf0] ;  /* 0x0000f00004047984 */ /* 0x000ea20000000c00 */
[----:B------:R-:W-:Y:S01]  /*2140*/  ISETP.GE.AND P0, PT, R92, 0x1, PT ;  /* 0x000000015c00780c */ /* 0x000fe20003f06270 */
[----:B-1----:R-:W-:Y:S01]  /*2150*/  VIADD R2, R2, 0x70 ;  /* 0x0000007002027836 */ /* 0x002fe20000000000 */
[----:B------:R-:W-:Y:S01]  /*2160*/  @!PT LDS RZ, [RZ] ;  /* 0x00000000fffff984 */ /* 0x000fe20000000800 */
[----:B------:R-:W-:Y:S01]  /*2170*/  @!PT LDS RZ, [RZ] ;  /* 0x00000000fffff984 */ /* 0x000fe20000000800 */
[----:B------:R-:W-:Y:S01]  /*2180*/  @!PT LDS RZ, [RZ] ;  /* 0x00000000fffff984 */ /* 0x000fe20000000800 */
[----:B------:R-:W-:Y:S01]  /*2190*/  @!PT LDS RZ, [RZ] ;  /* 0x00000000fffff984 */ /* 0x000fe20000000800 */
[----:B------:R1:W-:Y:S06]  /*21a0*/  MEMBAR.ALL.CTA ;  /* 0x0000000000007992 */ /* 0x0003ec0000008000 */
[----:B-1----:R-:W1:Y:S01]  /*21b0*/  FENCE.VIEW.ASYNC.S ;  /* 0x00000000000073c6 */ /* 0x002e620000000000 */
[----:B------:R-:W-:-:S04]  /*21c0*/  PRMT R2, RZ, 0x654, R2 ;  /* 0x00000654ff027816 */ /* 0x000fc80000000002 */
[----:B-1----:R1:W-:Y:S01]  /*21d0*/  SYNCS.ARRIVE.TRANS64.RED.A1T0 RZ, [R2+URZ], RZ ;  /* 0x000000ff02ff79a7 */ /* 0x0023e200081004ff */
[----:B--2---:R-:W-:-:S13]  /*21e0*/  LOP3.LUT P2, RZ, R6, 0x1, RZ, 0xc0, !PT ;  /* 0x0000000106ff7812 */ /* 0x004fda000784c0ff */
[----:B------:R-:W-:Y:S01]  /*21f0*/  @P2 SHF.R.U32.HI R3, RZ, 0x10, R5 ;  /* 0x00000010ff032819 */ /* 0x000fe20000011605 */
[----:B------:R-:W-:Y:S01]  /*2200*/  VOTEU.ANY UP0, P2 ;  /* 0x0000000000ff7886 */ /* 0x000fe20001000100 */
[----:B------:R-:W-:Y:S02]  /*2210*/  @P2 MOV R13, R4 ;  /* 0x00000004000d2202 */ /* 0x000fe40000000f00 */
[----:B------:R-:W-:Y:S02]  /*2220*/  @P2 R2UR.BROADCAST UR5, R3 ;  /* 0x00000000030522ca */ /* 0x000fe400008e0000 */
[----:B------:R-:W-:-:S11]  /*2230*/  @P2 LOP3.LUT R11, R5, 0xffff, RZ, 0xc0, !PT ;  /* 0x0000ffff050b2812 */ /* 0x000fd600078ec0ff */
[----:B------:R-:W-:Y:S01]  /*2240*/  @UP0 UMOV UR36, UR5 ;  /* 0x0000000500240c82 */ /* 0x000fe20008000000 */
[----:B-1----:R-:W-:Y:S05]  /*2250*/  @!P0 BRA `(.L_x_40) ;  /* 0x0000000000b88947 */ /* 0x002fea0003800000 */
[----:B------:R-:W3:Y:S01]  /*2260*/  LDC.64 R4, c[0x0][0xb18] ;  /* 0x0002c600ff047b82 */ /* 0x000ee20000000a00 */
[----:B------:R-:W-:-:S07]  /*2270*/  ISETP.NE.AND P3, PT, R92, 0x1, PT ;  /* 0x000000015c00780c */ /* 0x000fce0003f65270 */
[----:B------:R-:W1:Y:S08]  /*2280*/  LDC.64 R6, c[0x0][0xb10] ;  /* 0x0002c400ff067b82 */ /* 0x000e700000000a00 */
[----:B------:R-:W2:Y:S08]  /*2290*/  LDC R17, c[0x0][0xb20] ;  /* 0x0002c800ff117b82 */ /* 0x000eb00000000800 */
[----:B------:R-:W4:Y:S01]  /*22a0*/  LDC R20, c[0x0][0xb0c] ;  /* 0x0002c300ff147b82 */ /* 0x000f220000000800 */
[----:B---3--:R-:W-:Y:S01]  /*22b0*/  IMAD.HI.U32 R24, R0, R5, RZ ;  /* 0x0000000500187227 */ /* 0x008fe200078e00ff */
[----:B------:R-:W-:-:S06]  /*22c0*/  ISETP.NE.AND P0, PT, R4, 0x1, PT ;  /* 0x000000010400780c */ /* 0x000fcc0003f05270 */
[----:B------:R-:W3:Y:S01]  /*22d0*/  LDC.64 R2, c[0x0][0xb28] ;  /* 0x0002ca00ff027b82 */ /* 0x000ee20000000a00 */
[----:B-1----:R-:W-:-:S04]  /*22e0*/  IMAD.HI.U32 R22, R9, R6, RZ ;  /* 0x0000000609167227 */ /* 0x002fc800078e00ff */
[----:B------:R-:W-:Y:S01]  /*22f0*/  IMAD.HI.U32 R26, R13, R6, RZ ;  /* 0x000000060d1a7227 */ /* 0x000fe200078e00ff */
[----:B------:R-:W-:Y:S02]  /*2300*/  SHF.R.U32.HI R22, RZ, R7, R22 ;  /* 0x00000007ff167219 */ /* 0x000fe40000011616 */
[----:B--2---:R-:W-:Y:S01]  /*2310*/  SHF.R.U32.HI R19, RZ, R17, R24 ;  /* 0x00000011ff137219 */ /* 0x004fe20000011618 */
[----:B------:R-:W-:Y:S01]  /*2320*/  IMAD.HI.U32 R24, R11, R5, RZ ;  /* 0x000000050b187227 */ /* 0x000fe200078e00ff */
[----:B------:R-:W-:Y:S02]  /*2330*/  SHF.R.U32.HI R26, RZ, R7, R26 ;  /* 0x00000007ff1a7219 */ /* 0x000fe4000001161a */
[----:B------:R-:W-:Y:S02]  /*2340*/  SEL R19, R0, R19, !P0 ;  /* 0x0000001300137207 */ /* 0x000fe40004000000 */
[----:B------:R-:W-:Y:S02]  /*2350*/  SHF.R.U32.HI R24, RZ, R17, R24 ;  /* 0x00000011ff187219 */ /* 0x000fe40000011618 */
[----:B----4-:R-:W-:-:S02]  /*2360*/  ISETP.NE.AND P1, PT, R20, 0x1, PT ;  /* 0x000000011400780c */ /* 0x010fc40003f25270 */
[----:B------:R-:W-:Y:S02]  /*2370*/  SEL R5, R11, R24, !P0 ;  /* 0x000000180b057207 */ /* 0x000fe40004000000 */
[----:B------:R-:W-:Y:S02]  /*2380*/  SEL R21, R9, R22, !P1 ;  /* 0x0000001609157207 */ /* 0x000fe40004800000 */
[----:B------:R-:W-:Y:S01]  /*2390*/  SEL R7, R13, R26, !P1 ;  /* 0x0000001a0d077207 */ /* 0x000fe20004800000 */
[----:B---3--:R-:W-:Y:S01]  /*23a0*/  IMAD.HI.U32 R22, R19, R2, RZ ;  /* 0x0000000213167227 */ /* 0x008fe200078e00ff */
[----:B------:R-:W-:-:S03]  /*23b0*/  IADD3 R17, PT, PT, -R5, RZ, RZ ;  /* 0x000000ff05117210 */ /* 0x000fc60007ffe1ff */
        /* <DEDUP_REMOVED lines=11> */
[----:B------:R-:W-:-:S04]  /*2470*/  @!P0 IMAD.HI.U32 R22, R7, R2, RZ ;  /* 0x0000000207168227 */ /* 0x000fc800078e00ff */
[----:B------:R-:W-:Y:S01]  /*2480*/  IMAD.MOV R2, RZ, RZ, -R6 ;  /* 0x000000ffff027224 */ /* 0x000fe200078e0a06 */
[----:B------:R-:W-:-:S03]  /*2490*/  @!P0 SHF.R.U32.HI R22, RZ, R3, R22 ;  /* 0x00000003ff168219 */ /* 0x000fc60000011616 */
[----:B------:R-:W-:Y:S01]  /*24a0*/  IMAD R2, R92, R2, R5 ;  /* 0x000000025c027224 */ /* 0x000fe200078e0205 */
        /* <DEDUP_REMOVED lines=9> */
.L_x_40:
[----:B------:R-:W1:Y:S02]  /*2540*/  LDCU UR5, c[0x0][0xb30] ;  /* 0x00016600ff0577ac */ /* 0x000e640008000800 */
[----:B-1----:R-:W-:-:S09]  /*2550*/  UISETP.NE.AND UP0, UPT, UR5, 0x1, UPT ;  /* 0x000000010500788c */ /* 0x002fd2000bf05270 */
[----:B------:R-:W-:Y:S05]  /*2560*/  BRA.U UP0, `(.L_x_41) ;  /* 0x0000000100407547 */ /* 0x000fea000b800000 */
[----:B------:R-:W1:Y:S08]  /*2570*/  LDC.64 R4, c[0x0][0xb10] ;  /* 0x0002c400ff047b82 */ /* 0x000e700000000a00 */
[----:B------:R-:W2:Y:S08]  /*2580*/  LDC.64 R2, c[0x0][0xb18] ;  /* 0x0002c600ff027b82 */ /* 0x000eb00000000a00 */
[----:B------:R-:W4:Y:S08]  /*2590*/  LDC R6, c[0x0][0xb20] ;  /* 0x0002c800ff067b82 */ /* 0x000f300000000800 */
[----:B------:R-:W3:Y:S01]  /*25a0*/  LDC R20, c[0x0][0xb0c] ;  /* 0x0002c300ff147b82 */ /* 0x000ee20000000800 */
[----:B-1----:R-:W-:-:S05]  /*25b0*/  IMAD.HI.U32 R4, R13, R4, RZ ;  /* 0x000000040d047227 */ /* 0x002fca00078e00ff */
[----:B------:R-:W-:Y:S01]  /*25c0*/  SHF.R.U32.HI R4, RZ, R5, R4 ;  /* 0x00000005ff047219 */ /* 0x000fe20000011604 */
[----:B--2---:R-:W-:Y:S01]  /*25d0*/  IMAD.HI.U32 R3, R11, R3, RZ ;  /* 0x000000030b037227 */ /* 0x004fe200078e00ff */
[----:B------:R-:W-:-:S04]  /*25e0*/  ISETP.NE.AND P0, PT, R2, 0x1, PT ;  /* 0x000000010200780c */ /* 0x000fc80003f05270 */
[----:B----4-:R-:W-:-:S04]  /*25f0*/  SHF.R.U32.HI R6, RZ, R6, R3 ;  /* 0x00000006ff067219 */ /* 0x010fc80000011603 */
[----:B------:R-:W-:Y:S02]  /*2600*/  SEL R3, R11, R6, !P0 ;  /* 0x000000060b037207 */ /* 0x000fe40004000000 */
[----:B---3--:R-:W-:-:S04]  /*2610*/  ISETP.NE.AND P1, PT, R20, 0x1, PT ;  /* 0x000000011400780c */ /* 0x008fc80003f25270 */
[----:B------:R-:W-:-:S05]  /*2620*/  SEL R4, R13, R4, !P1 ;  /* 0x000000040d047207 */ /* 0x000fca0004800000 */
[----:B------:R-:W-:Y:S02]  /*2630*/  IMAD.IADD R5, R3, 0x1, -R4 ;  /* 0x0000000103057824 */ /* 0x000fe400078e0a04 */
[----:B------:R-:W-:Y:S02]  /*2640*/  IMAD.IADD R3, R4, 0x1, -R3 ;  /* 0x0000000104037824 */ /* 0x000fe400078e0a03 */
[----:B------:R-:W-:Y:S02]  /*2650*/  IMAD R13, R5, R20, R13 ;  /* 0x00000014050d7224 */ /* 0x000fe400078e020d */
[----:B------:R-:W-:-:S07]  /*2660*/  IMAD R11, R3, R2, R11 ;  /* 0x00000002030b7224 */ /* 0x000fce00078e020b */
.L_x_41:
[----:B------:R-:W-:Y:S01]  /*2670*/  VIADD R14, R14, 0x1 ;  /* 0x000000010e0e7836 */ /* 0x000fe20000000000 */
[----:B------:R-:W-:Y:S01]  /*2680*/  PLOP3.LUT P1, PT, PT, PT, PT, 0x80, 0x8 ;  /* 0x000000000008781c */ /* 0x000fe20003f2f070 */
[----:B------:R-:W-:Y:S02]  /*2690*/  IMAD.IADD R187, R13, 0x1, R196 ;  /* 0x000000010dbb7824 */ /* 0x000fe400078e02c4 */
[----:B------:R-:W-:Y:S01]  /*26a0*/  IMAD.IADD R197, R11, 0x1, R186 ;  /* 0x000000010bc57824 */ /* 0x000fe200078e02ba */
[----:B------:R-:W-:-:S04]  /*26b0*/  ISETP.NE.AND P0, PT, R14, 0x2, PT ;  /* 0x000000020e00780c */ /* 0x000fc80003f05270 */
[----:B------:R-:W-:Y:S02]  /*26c0*/  SEL R3, RZ, 0x1, P0 ;  /* 0x00000001ff037807 */ /* 0x000fe40000000000 */
[----:B------:R-:W-:Y:S02]  /*26d0*/  SEL R14, R14, RZ, P0 ;  /* 0x000000ff0e0e7207 */ /* 0x000fe40000000000 */
[----:B------:R-:W-:Y:S01]  /*26e0*/  LOP3.LUT R12, R12, R3, RZ, 0x3c, !PT ;  /* 0x000000030c0c7212 */ /* 0x000fe200078e3cff */
[----:B------:R-:W-:Y:S06]  /*26f0*/  @P2 BRA `(.L_x_42) ;  /* 0xfffffff000002947 */ /* 0x000fec000383ffff */
[----:B------:R-:W-:Y:S01]  /*2700*/  UIADD3 UR4, UPT, UPT, UR4, 0x20, URZ ;  /* 0x0000002004047890 */ /* 0x000fe2000fffe0ff */
[----:B------:R-:W-:-:S03]  /*2710*/  SHF.L.U32 R3, R15, 0x1f, RZ ;  /* 0x0000001f0f037819 */ /* 0x000fc600000006ff */
[----:B------:R-:W-:-:S09]  /*2720*/  ULEA UR5, UR15, UR4, 0x3 ;  /* 0x000000040f057291 */ /* 0x000fd2000f8e18ff */
[----:B------:R-:W1:Y:S02]  /*2730*/  SYNCS.PHASECHK.TRANS64.TRYWAIT P0, [UR5], R3 ;  /* 0x00000003ff0075a7 */ /* 0x000e640008001105 */
[----:B-1----:R-:W-:Y:S05]  /*2740*/  @!P0 BRA `(.L_x_43) ;  /* 0x0000005800088947 */ /* 0x002fea0003800000 */
.L_x_117:
[----:B------:R-:W-:-:S04]  /*2750*/  UIADD3 UR6, UPT, UPT, UR15, 0x1, URZ ;  /* 0x000000010f067890 */ /* 0x000fc8000fffe0ff */
[----:B------:R-:W-:-:S04]  /*2760*/  UISETP.NE.AND UP0, UPT, UR6, 0x4, UPT ;  /* 0x000000040600788c */ /* 0x000fc8000bf05270 */
[----:B------:R-:W-:Y:S02]  /*2770*/  USEL UR7, URZ, 0x1, UP0 ;  /* 0x00000001ff077887 */ /* 0x000fe40008000000 */
[----:B------:R-:W-:-:S04]  /*2780*/  USEL UR6, UR6, URZ, UP0 ;  /* 0x000000ff06067287 */ /* 0x000fc80008000000 */
[----:B------:R-:W-:Y:S01]  /*2790*/  ULEA UR5, UR6, UR4, 0x3 ;  /* 0x0000000406057291 */ /* 0x000fe2000f8e18ff */
[----:B------:R-:W-:-:S04]  /*27a0*/  LOP3.LUT R2, R15, UR7, RZ, 0x3c, !PT ;  /* 0x000000070f027c12 */ /* 0x000fc8000f8e3cff */
[----:B-1----:R-:W-:-:S04]  /*27b0*/  SHF.L.U32 R3, R2, 0x1f, RZ ;  /* 0x0000001f02037819 */ /* 0x002fc800000006ff */
[----:B------:R-:W1:Y:S02]  /*27c0*/  SYNCS.PHASECHK.TRANS64.TRYWAIT P0, [UR5], R3 ;  /* 0x00000003ff0075a7 */ /* 0x000e640008001105 */
[----:B-1----:R-:W-:Y:S05]  /*27d0*/  @!P0 BRA `(.L_x_44) ;  /* 0x0000005400fc8947 */ /* 0x002fea0003800000 */
.L_x_119:
        /* <DEDUP_REMOVED lines=9> */
.L_x_121:
[----:B------:R-:W-:-:S04]  /*2870*/  UIADD3 UR6, UPT, UPT, UR6, 0x1, URZ ;  /* 0x0000000106067890 */ /* 0x000fc8000fffe0ff */
[----:B------:R-:W-:-:S04]  /*2880*/  UISETP.NE.AND UP0, UPT, UR6, 0x4, UPT ;  /* 0x000000040600788c */ /* 0x000fc8000bf05270 */
[----:B------:R-:W-:Y:S02]  /*2890*/  USEL UR5, URZ, 0x1, UP0 ;  /* 0x00000001ff057887 */ /* 0x000fe40008000000 */
[----:B------:R-:W-:-:S04]  /*28a0*/  USEL UR6, UR6, URZ, UP0 ;  /* 0x000000ff06067287 */ /* 0x000fc80008000000 */
[----:B------:R-:W-:Y:S01]  /*28b0*/  ULEA UR6, UR6, UR4, 0x3 ;  /* 0x0000000406067291 */ /* 0x000fe2000f8e18ff */
[----:B-1----:R-:W-:-:S04]  /*28c0*/  LOP3.LUT R3, R2, UR5, RZ, 0x3c, !PT ;  /* 0x0000000502037c12 */ /* 0x002fc8000f8e3cff */
[----:B------:R-:W-:Y:S01]  /*28d0*/  SHF.L.U32 R3, R3, 0x1f, RZ ;  /* 0x0000001f03037819 */ /* 0x000fe200000006ff */
[----:B---3--:R-:W-:-:S07]  /*28e0*/  IMAD.U32 R0, RZ, RZ, UR6 ;  /* 0x00000006ff007e24 */ /* 0x008fce000f8e00ff */
.L_x_46:
[----:B-1----:R1:W2:Y:S02]  /*28f0*/  SYNCS.PHASECHK.TRANS64.TRYWAIT P0, [R0+URZ], R3 ;  /* 0x00000003000075a7 */ /* 0x0022a400080011ff */
[----:B--2---:R-:W-:Y:S05]  /*2900*/  @!P0 NANOSLEEP.SYNCS 0x989680 ;  /* 0x009896800000895d */ /* 0x004fea0003900000 */
[----:B------:R-:W2:Y:S02]  /*2910*/  @!P0 SYNCS.PHASECHK.TRANS64 P0, [R0+URZ], R3 ;  /* 0x00000003000085a7 */ /* 0x000ea400080010ff */
[----:B--2---:R-:W-:Y:S05]  /*2920*/  @P0 EXIT ;  /* 0x000000000000094d */ /* 0x004fea0003800000 */
[----:B------:R-:W-:Y:S05]  /*2930*/  BRA `(.L_x_46) ;  /* 0xfffffffc00ec7947 */ /* 0x000fea000383ffff */
.L_x_22:
[----:B------:R-:W-:-:S04]  /*2940*/  UISETP.NE.AND UP1, UPT, UR37, URZ, UPT ;  /* 0x000000ff2500728c */ /* 0x000fc8000bf25270 */
[----:B------:R-:W-:-:S09]  /*2950*/  UISETP.NE.OR UP1, UPT, UR10, 0x1, UP1 ;  /* 0x000000010a00788c */ /* 0x000fd20008f25670 */
[----:B------:R-:W-:Y:S05]  /*2960*/  BRA.U UP1, `(.L_x_47) ;  /* 0x00000005014c7547 */ /* 0x000fea000b800000 */
[----:B------:R-:W-:Y:S01]  /*2970*/  HFMA2 R3, -RZ, RZ, 0, 0 ;  /* 0x00000000ff037431 */ /* 0x000fe200000001ff */
[----:B------:R-:W-:Y:S01]  /*2980*/  ISETP.GE.U32.AND P2, PT, R5, 0x2, PT ;  /* 0x000000020500780c */ /* 0x000fe20003f46070 */
[----:B------:R-:W-:Y:S01]  /*2990*/  IMAD.MOV.U32 R12, RZ, RZ, 0x1 ;  /* 0x00000001ff0c7424 */ /* 0x000fe200078e00ff */
[----:B------:R-:W-:Y:S01]  /*29a0*/  CS2R R6, SRZ ;  /* 0x0000000000067805 */ /* 0x000fe2000001ff00 */
[----:B------:R-:W-:Y:S01]  /*29b0*/  IMAD.MOV.U32 R4, RZ, RZ, RZ ;  /* 0x000000ffff047224 */ /* 0x000fe200078e00ff */
[----:B------:R-:W-:Y:S01]  /*29c0*/  UMOV UR4, 0x400 ;  /* 0x0000040000047882 */ /* 0x000fe20000000000 */
[----:B------:R-:W-:Y:S01]  /*29d0*/  UMOV UR6, URZ ;  /* 0x000000ff00067c82 */ /* 0x000fe20008000000 */
[----:B------:R-:W-:-:S12]  /*29e0*/  ULEA UR37, UR37, UR4, 0x18 ;  /* 0x0000000425257291 */ /* 0x000fd8000f8ec0ff */
.L_x_51:
[----:B------:R-:W-:Y:S02]  /*29f0*/  LEA R0, R3, UR37, 0x3 ;  /* 0x0000002503007c11 */ /* 0x000fe4000f8e18ff */
[----:B------:R-:W-:-:S03]  /*2a00*/  SHF.L.U32 R9, R4, 0x1f, RZ ;  /* 0x0000001f04097819 */ /* 0x000fc600000006ff */
[----:B------:R-:W-:Y:S01]  /*2a10*/  VIADD R8, R0, 0xd0 ;  /* 0x000000d000087836 */ /* 0x000fe20000000000 */
[----:B------:R-:W1:Y:S02]  /*2a20*/  SYNCS.PHASECHK.TRANS64.TRYWAIT P0, [R0+URZ+0xc0], R9 ;  /* 0x0000c009000075a7 */ /* 0x000e6400080011ff */
[----:B-1----:R-:W-:Y:S05]  /*2a30*/  @!P0 BRA `(.L_x_48) ;  /* 0x0000005400948947 */ /* 0x002fea0003800000 */
.L_x_122:
[----:B------:R-:W-:Y:S01]  /*2a40*/  ULEA UR5, UR6, UR37, 0x3 ;  /* 0x0000002506057291 */ /* 0x000fe2000f8e18ff */
[----:B------:R-:W-:Y:S01]  /*2a50*/  PRMT R8, RZ, 0x654, R8 ;  /* 0x00000654ff087816 */ /* 0x000fe20000000008 */
[----:B-1----:R-:W-:Y:S01]  /*2a60*/  @!P2 IMAD.MOV.U32 R9, RZ, RZ, 0x10 ;  /* 0x00000010ff09a424 */ /* 0x002fe200078e00ff */
[----:B------:R-:W-:Y:S01]  /*2a70*/  SHF.L.U32 R11, R12, 0x1f, RZ ;  /* 0x0000001f0c0b7819 */ /* 0x000fe200000006ff */
[----:B------:R-:W-:Y:S01]  /*2a80*/  UIADD3 UR4, UPT, UPT, UR5, 0x60, URZ ;  /* 0x0000006005047890 */ /* 0x000fe2000fffe0ff */
[----:B------:R1:W-:Y:S05]  /*2a90*/  SYNCS.ARRIVE.TRANS64.RED.A1T0 RZ, [R8+URZ], RZ ;  /* 0x000000ff08ff79a7 */ /* 0x0003ea00081004ff */
[----:B------:R-:W-:Y:S01]  /*2aa0*/  IMAD.U32 R0, RZ, RZ, UR4 ;  /* 0x00000004ff007e24 */ /* 0x000fe2000f8e00ff */
[----:B------:R-:W2:Y:S04]  /*2ab0*/  SYNCS.PHASECHK.TRANS64.TRYWAIT P0, [UR5+0x70], R11 ;  /* 0x0000700bff0075a7 */ /* 0x000ea80008001105 */
[----:B------:R-:W-:Y:S01]  /*2ac0*/  PRMT R13, R5, 0x654, R0 ;  /* 0x00000654050d7816 */ /* 0x000fe20000000000 */
[----:B-12---:R-:W-:Y:S06]  /*2ad0*/  @!P0 BRA `(.L_x_49) ;  /* 0x0000005400808947 */ /* 0x006fec0003800000 */
.L_x_124:
[----:B------:R-:W-:Y:S01]  /*2ae0*/  ULEA UR4, UR6, UR37, 0x4 ;  /* 0x0000002506047291 */ /* 0x000fe2000f8e20ff */
[----:B------:R-:W-:Y:S01]  /*2af0*/  SEL R2, R13, R2, !P2 ;  /* 0x000000020d027207 */ /* 0x000fe20005000000 */
[----:B------:R-:W-:Y:S01]  /*2b00*/  UIADD3 UR5, UPT, UPT, UR5, 0x60, URZ ;  /* 0x0000006005057890 */ /* 0x000fe2000fffe0ff */
[----:B-1----:R-:W-:Y:S01]  /*2b10*/  LEA R0, R7, UR37, 0x3 ;  /* 0x0000002507007c11 */ /* 0x002fe2000f8e18ff */
[----:B------:R-:W-:Y:S01]  /*2b20*/  UIADD3 UR4, UPT, UPT, UR4, 0xf0, URZ ;  /* 0x000000f004047890 */ /* 0x000fe2000fffe0ff */
[----:B------:R1:W-:Y:S01]  /*2b30*/  @!P2 SYNCS.ARRIVE.TRANS64.RED RZ, [R2+URZ], R9 ;  /* 0x0000000902ffa9a7 */ /* 0x0003e200080004ff */
[----:B------:R-:W-:Y:S01]  /*2b40*/  UIADD3 UR6, UPT, UPT, UR6, 0x1, URZ ;  /* 0x0000000106067890 */ /* 0x000fe2000fffe0ff */
[----:B------:R-:W-:-:S03]  /*2b50*/  VIADD R3, R3, 0x1 ;  /* 0x0000000103037836 */ /* 0x000fc60000000000 */
[----:B------:R-:W-:Y:S02]  /*2b60*/  UISETP.NE.AND UP0, UPT, UR6, 0x2, UPT ;  /* 0x000000020600788c */ /* 0x000fe4000bf05270 */
[----:B------:R-:W-:Y:S01]  /*2b70*/  ISETP.NE.AND P0, PT, R3, 0x2, PT ;  /* 0x000000020300780c */ /* 0x000fe20003f05270 */
[----:B------:R-:W-:Y:S06]  /*2b80*/  UGETNEXTWORKID.BROADCAST [UR4], [UR5] ;  /* 0x00000000040073ca */ /* 0x000fec0008000100 */
[----:B------:R-:W-:Y:S02]  /*2b90*/  USEL UR4, URZ, 0x1, UP0 ;  /* 0x00000001ff047887 */ /* 0x000fe40008000000 */
[----:B------:R-:W-:-:S04]  /*2ba0*/  USEL UR6, UR6, URZ, UP0 ;  /* 0x000000ff06067287 */ /* 0x000fc80008000000 */
[----:B------:R-:W-:Y:S02]  /*2bb0*/  LOP3.LUT R12, R12, UR4, RZ, 0x3c, !PT ;  /* 0x000000040c0c7c12 */ /* 0x000fe4000f8e3cff */
[----:B-1----:R-:W-:-:S04]  /*2bc0*/  SHF.L.U32 R9, R6, 0x1f, RZ ;  /* 0x0000001f06097819 */ /* 0x002fc800000006ff */
[----:B------:R-:W1:Y:S02]  /*2bd0*/  SYNCS.PHASECHK.TRANS64.TRYWAIT P1, [R0+URZ+0x60], R9 ;  /* 0x00006009000075a7 */ /* 0x000e6400080211ff */
[----:B-1----:R-:W-:Y:S05]  /*2be0*/  @!P1 BRA `(.L_x_50) ;  /* 0x0000005400549947 */ /* 0x002fea0003800000 */
.L_x_125:
[C---:B------:R-:W-:Y:S01]  /*2bf0*/  LEA R8, R7.reuse, UR37, 0x4 ;  /* 0x0000002507087c11 */ /* 0x040fe2000f8e20ff */
[----:B------:R-:W-:Y:S01]  /*2c00*/  VIADD R7, R7, 0x1 ;  /* 0x0000000107077836 */ /* 0x000fe20000000000 */
[----:B------:R-:W-:Y:S01]  /*2c10*/  SEL R3, R3, RZ, P0 ;  /* 0x000000ff03037207 */ /* 0x000fe20000000000 */
[----:B-1----:R-:W-:-:S03]  /*2c20*/  VIADD R0, R0, 0x70 ;  /* 0x0000007000007836 */ /* 0x002fc60000000000 */
[----:B------:R-:W1:Y:S01]  /*2c30*/  LDS.128 R8, [R8+0xf0] ;  /* 0x0000f00008087984 */ /* 0x000e620000000c00 */
[C---:B------:R-:W-:Y:S02]  /*2c40*/  ISETP.NE.AND P1, PT, R7.reuse, 0x2, PT ;  /* 0x000000020700780c */ /* 0x040fe40003f25270 */
[----:B------:R-:W-:Y:S01]  /*2c50*/  PRMT R0, RZ, 0x654, R0 ;  /* 0x00000654ff007816 */ /* 0x000fe20000000000 */
[----:B------:R-:W-:Y:S01]  /*2c60*/  @!PT LDS RZ, [RZ] ;  /* 0x00000000fffff984 */ /* 0x000fe20000000800 */
[----:B------:R-:W-:Y:S01]  /*2c70*/  @!PT LDS RZ, [RZ] ;  /* 0x00000000fffff984 */ /* 0x000fe20000000800 */
[----:B------:R-:W-:Y:S01]  /*2c80*/  @!PT LDS RZ, [RZ] ;  /* 0x00000000fffff984 */ /* 0x000fe20000000800 */
[----:B------:R-:W-:Y:S01]  /*2c90*/  @!PT LDS RZ, [RZ] ;  /* 0x00000000fffff984 */ /* 0x000fe20000000800 */
[----:B------:R2:W-:Y:S06]  /*2ca0*/  MEMBAR.ALL.CTA ;  /* 0x0000000000007992 */ /* 0x0005ec0000008000 */
[----:B--2---:R-:W2:Y:S01]  /*2cb0*/  FENCE.VIEW.ASYNC.S ;  /* 0x00000000000073c6 */ /* 0x004ea20000000000 */
[----:B------:R-:W-:Y:S01]  /*2cc0*/  SEL R7, R7, RZ, P1 ;  /* 0x000000ff07077207 */ /* 0x000fe20000800000 */
[----:B--2---:R2:W-:Y:S01]  /*2cd0*/  SYNCS.ARRIVE.TRANS64.RED.A1T0 RZ, [R0+URZ], RZ ;  /* 0x000000ff00ff79a7 */ /* 0x0045e200081004ff */
[----:B-1----:R-:W-:-:S02]  /*2ce0*/  LOP3.LUT P3, RZ, R10, 0x1, RZ, 0xc0, !PT ;  /* 0x000000010aff7812 */ /* 0x002fc4000786c0ff */
[----:B------:R-:W-:Y:S02]  /*2cf0*/  SEL R9, RZ, 0x1, P0 ;  /* 0x00000001ff097807 */ /* 0x000fe40000000000 */
[----:B------:R-:W-:Y:S02]  /*2d00*/  SEL R11, RZ, 0x1, P1 ;  /* 0x00000001ff0b7807 */ /* 0x000fe40000800000 */
[----:B------:R-:W-:Y:S02]  /*2d10*/  LOP3.LUT R4, R4, R9, RZ, 0x3c, !PT ;  /* 0x0000000904047212 */ /* 0x000fe400078e3cff */
[----:B------:R-:W-:-:S05]  /*2d20*/  LOP3.LUT R6, R6, R11, RZ, 0x3c, !PT ;  /* 0x0000000b06067212 */ /* 0x000fca00078e3cff */
[----:B--2---:R-:W-:Y:S05]  /*2d30*/  @P3 BRA `(.L_x_51) ;  /* 0xfffffffc002c3947 */ /* 0x004fea000383ffff */
[----:B------:R-:W-:Y:S01]  /*2d40*/  ULEA UR5, UR6, UR37, 0x3 ;  /* 0x0000002506057291 */ /* 0x000fe2000f8e18ff */
[----:B------:R-:W-:-:S08]  /*2d50*/  SHF.L.U32 R3, R12, 0x1f, RZ ;  /* 0x0000001f0c037819 */ /* 0x000fd000000006ff */
[----:B------:R-:W1:Y:S02]  /*2d60*/  SYNCS.PHASECHK.TRANS64 P0, [UR5+0x70], R3 ;  /* 0x00007003ff0075a7 */ /* 0x000e640008001005 */
[----:B-1----:R-:W-:Y:S05]  /*2d70*/  @P0 BRA `(.L_x_52) ;  /* 0x0000000000080947 */ /* 0x002fea0003800000 */
[----:B------:R-:W1:Y:S02]  /*2d80*/  SYNCS.PHASECHK.TRANS64.TRYWAIT P0, [UR5+0x70], R3 ;  /* 0x00007003ff0075a7 */ /* 0x000e640008001105 */
[----:B-1----:R-:W-:Y:S05]  /*2d90*/  @!P0 BRA `(.L_x_53) ;  /* 0x0000005000fc8947 */ /* 0x002fea0003800000 */
.L_x_52:
[----:B------:R-:W-:-:S04]  /*2da0*/  UIADD3 UR4, UPT, UPT, UR6, 0x1, URZ ;  /* 0x0000000106047890 */ /* 0x000fc8000fffe0ff */
[----:B------:R-:W-:-:S04]  /*2db0*/  UISETP.NE.AND UP0, UPT, UR4, 0x2, UPT ;  /* 0x000000020400788c */ /* 0x000fc8000bf05270 */
[----:B------:R-:W-:Y:S02]  /*2dc0*/  USEL UR7, URZ, 0x1, UP0 ;  /* 0x00000001ff077887 */ /* 0x000fe40008000000 */
[----:B------:R-:W-:-:S04]  /*2dd0*/  USEL UR4, UR4, URZ, UP0 ;  /* 0x000000ff04047287 */ /* 0x000fc80008000000 */
[----:B------:R-:W-:Y:S01]  /*2de0*/  ULEA UR4, UR4, UR37, 0x3 ;  /* 0x0000002504047291 */ /* 0x000fe2000f8e18ff */
[----:B-1----:R-:W-:-:S04]  /*2df0*/  LOP3.LUT R3, R12, UR7, RZ, 0x3c, !PT ;  /* 0x000000070c037c12 */ /* 0x002fc8000f8e3cff */
[----:B------:R-:W-:-:S04]  /*2e00*/  SHF.L.U32 R0, R3, 0x1f, RZ ;  /* 0x0000001f03007819 */ /* 0x000fc800000006ff */
[----:B------:R-:W1:Y:S02]  /*2e10*/  SYNCS.PHASECHK.TRANS64 P0, [UR4+0x70], R0 ;  /* 0x00007000ff0075a7 */ /* 0x000e640008001004 */
[----:B-1----:R-:W-:Y:S05]  /*2e20*/  @P0 EXIT ;  /* 0x000000000000094d */ /* 0x002fea0003800000 */
[----:B------:R-:W-:Y:S02]  /*2e30*/  SHF.L.U32 R3, R3, 0x1f, RZ ;  /* 0x0000001f03037819 */ /* 0x000fe400000006ff */
[----:B------:R-:W-:-:S07]  /*2e40*/  MOV R0, UR4 ;  /* 0x0000000400007c02 */ /* 0x000fce0008000f00 */
.L_x_54:
[----:B-1----:R1:W2:Y:S02]  /*2e50*/  SYNCS.PHASECHK.TRANS64.TRYWAIT P0, [R0+URZ+0x70], R3 ;  /* 0x00007003000075a7 */ /* 0x0022a400080011ff */
[----:B--2---:R-:W-:Y:S05]  /*2e60*/  @!P0 NANOSLEEP.SYNCS 0x989680 ;  /* 0x009896800000895d */ /* 0x004fea0003900000 */
[----:B------:R-:W2:Y:S02]  /*2e70*/  @!P0 SYNCS.PHASECHK.TRANS64 P0, [R0+URZ+0x70], R3 ;  /* 0x00007003000085a7 */ /* 0x000ea400080010ff */
[----:B--2---:R-:W-:Y:S05]  /*2e80*/  @P0 EXIT ;  /* 0x000000000000094d */ /* 0x004fea0003800000 */
[----:B------:R-:W-:Y:S05]  /*2e90*/  BRA `(.L_x_54) ;  /* 0xfffffffc00ec7947 */ /* 0x000fea000383ffff */
.L_x_47:
[----:B------:R-:W-:Y:S05]  /*2ea0*/  BRA.U UP4, `(.L_x_55) ;  /* 0x0000001504487547 */ /* 0x000fea000b800000 */
[----:B------:R-:W-:Y:S01]  /*2eb0*/  UMOV UR4, 0x40 ;  /* 0x0000004000047882 */ /* 0x000fe20000000000 */
[----:B------:R-:W-:Y:S01]  /*2ec0*/  NOP ;  /* 0x0000000000007918 */ /* 0x000fe20000000000 */
[----:B------:R-:W-:Y:S01]  /*2ed0*/  ULEA UR4, UR37, UR4, 0x18 ;  /* 0x0000000425047291 */ /* 0x000fe2000f8ec0ff */
[----:B------:R-:W-:Y:S02]  /*2ee0*/  UMOV UR5, 0x400 ;  /* 0x0000040000057882 */ /* 0x000fe40000000000 */
[----:B------:R-:W-:-:S06]  /*2ef0*/  ULEA UR37, UR37, UR5, 0x18 ;  /* 0x0000000525257291 */ /* 0x000fcc000f8ec0ff */
[----:B------:R-:W1:Y:S02]  /*2f00*/  LDS.U8 R2, [UR4+0x1c] ;  /* 0x00001c04ff027984 */ /* 0x000e640008000000 */
[----:B-1----:R-:W-:-:S13]  /*2f10*/  ISETP.NE.AND P0, PT, R2, RZ, PT ;  /* 0x000000ff0200720c */ /* 0x002fda0003f05270 */
[----:B------:R-:W-:Y:S05]  /*2f20*/  @P0 BRA `(.L_x_56) ;  /* 0x0000000400080947 */ /* 0x000fea0003800000 */
[----:B------:R-:W-:Y:S02]  /*2f30*/  UISETP.NE.U32.AND UP0, UPT, UR9, 0x1, UPT ;  /* 0x000000010900788c */ /* 0x000fe4000bf05070 */
[----:B------:R-:W-:-:S07]  /*2f40*/  UIADD3 UR6, UPT, UPT, UR4, 0x8, URZ ;  /* 0x0000000804067890 */ /* 0x000fce000fffe0ff */
[----:B------:R-:W-:Y:S05]  /*2f50*/  BRA.U !UP0, `(.L_x_57) ;  /* 0x00000001089c7547 */ /* 0x000fea000b800000 */
[----:B------:R-:W-:Y:S01]  /*2f60*/  ELECT P0, URZ, PT ;  /* 0x0000000000ff782f */ /* 0x000fe20003800000 */
[----:B------:R-:W-:-:S12]  /*2f70*/  BSSY B0, `(.L_x_57) ;  /* 0x0000025000007945 */ /* 0x000fd80003800000 */
[----:B------:R-:W-:Y:S05]  /*2f80*/  @!P0 BRA `(.L_x_58) ;  /* 0x00000000008c8947 */ /* 0x000fea0003800000 */
[----:B------:R-:W-:-:S05]  /*2f90*/  UMOV UR5, 0x10 ;  /* 0x0000001000057882 */ /* 0x000fca0000000000 */
[----:B------:R-:W-:Y:S04]  /*2fa0*/  DEPBAR.LE SB1, 0x36 ;  /* 0x00009d800000791a */ /* 0x000fe80000000000 */
[----:B------:R-:W1:Y:S02]  /*2fb0*/  UTCATOMSWS.2CTA.FIND_AND_SET.ALIGN UP1, UR5, UR5 ;  /* 0x00000005000575e3 */ /* 0x000e640008220800 */
[----:B-1----:R-:W-:Y:S01]  /*2fc0*/  MOV R10, UR5 ;  /* 0x00000005000a7c02 */ /* 0x002fe20008000f00 */
[----:B------:R-:W-:Y:S06]  /*2fd0*/  BRA.U UP1, `(.L_x_59) ;  /* 0x0000000101187547 */ /* 0x000fec000b800000 */
.L_x_60:
[----:B------:R-:W-:Y:S05]  /*2fe0*/  NANOSLEEP 0x64 ;  /* 0x000000640000795d */ /* 0x000fea0003800000 */
[----:B------:R-:W-:-:S05]  /*2ff0*/  UMOV UR5, 0x10 ;  /* 0x0000001000057882 */ /* 0x000fca0000000000 */
[----:B------:R-:W-:Y:S04]  /*3000*/  DEPBAR.LE SB1, 0x36 ;  /* 0x00009d800000791a */ /* 0x000fe80000000000 */
[----:B------:R-:W1:Y:S02]  /*3010*/  UTCATOMSWS.2CTA.FIND_AND_SET.ALIGN UP1, UR5, UR5 ;  /* 0x00000005000575e3 */ /* 0x000e640008220800 */
[----:B-1----:R-:W-:Y:S01]  /*3020*/  MOV R10, UR5 ;  /* 0x00000005000a7c02 */ /* 0x002fe20008000f00 */
[----:B------:R-:W-:Y:S05]  /*3030*/  BRA.U !UP1, `(.L_x_60) ;  /* 0xfffffffd09e87547 */ /* 0x000fea000b83ffff */
.L_x_59:
[----:B------:R-:W1:Y:S01]  /*3040*/  LDS R6, [UR4+0x10] ;  /* 0x00001004ff067984 */ /* 0x000e620008000800 */
[----:B------:R-:W-:Y:S01]  /*3050*/  IMAD.U32 R3, RZ, RZ, UR37 ;  /* 0x00000025ff037e24 */ /* 0x000fe2000f8e00ff */
[----:B------:R-:W-:-:S03]  /*3060*/  MOV R2, UR8 ;  /* 0x0000000800027c02 */ /* 0x000fc60008000f00 */
[----:B------:R-:W-:Y:S01]  /*3070*/  VIADD R3, R3, 0x110 ;  /* 0x0000011003037836 */ /* 0x000fe20000000000 */
[----:B-1----:R-:W-:-:S04]  /*3080*/  SHF.L.U32 R6, R6, 0x1f, RZ ;  /* 0x0000001f06067819 */ /* 0x002fc800000006ff */
[----:B------:R-:W1:Y:S02]  /*3090*/  SYNCS.PHASECHK.TRANS64.TRYWAIT P0, [UR4+0x8], R6 ;  /* 0x00000806ff0075a7 */ /* 0x000e640008001104 */
[----:B-1----:R-:W-:Y:S05]  /*30a0*/  @P0 BRA `(.L_x_61) ;  /* 0x0000000000080947 */ /* 0x002fea0003800000 */
[----:B------:R-:W1:Y:S02]  /*30b0*/  SYNCS.PHASECHK.TRANS64.TRYWAIT P0, [UR4+0x8], R6 ;  /* 0x00000806ff0075a7 */ /* 0x000e640008001104 */
[----:B-1----:R-:W-:Y:S05]  /*30c0*/  @!P0 BRA `(.L_x_62) ;  /* 0x0000005000488947 */ /* 0x002fea0003800000 */
.L_x_61:
[----:B-1----:R-:W-:Y:S01]  /*30d0*/  HFMA2 R5, -RZ, RZ, 0, 5.9604644775390625e-08 ;  /* 0x00000001ff057431 */ /* 0x002fe200000001ff */
[----:B------:R-:W-:Y:S01]  /*30e0*/  UPRMT UR5, UR8, 0x654, UR6 ;  /* 0x0000065408057896 */ /* 0x000fe20008000006 */
[----:B------:R-:W-:Y:S01]  /*30f0*/  IMAD.MOV.U32 R7, RZ, RZ, 0xffff ;  /* 0x0000ffffff077424 */ /* 0x000fe200078e00ff */
[----:B------:R-:W-:Y:S01]  /*3100*/  PRMT R2, R2, 0x654, R3 ;  /* 0x0000065402027816 */ /* 0x000fe20000000003 */
[----:B------:R-:W-:Y:S02]  /*3110*/  IMAD.MOV.U32 R6, RZ, RZ, 0x4 ;  /* 0x00000004ff067424 */ /* 0x000fe400078e00ff */
[----:B------:R-:W-:Y:S01]  /*3120*/  IMAD.SHL.U32 R9, R10, 0x20, RZ ;  /* 0x000000200a097824 */ /* 0x000fe200078e00ff */
[----:B------:R-:W-:Y:S02]  /*3130*/  MOV R3, UR5 ;  /* 0x0000000500037c02 */ /* 0x000fe40008000f00 */
[-C--:B------:R-:W-:Y:S01]  /*3140*/  SHF.L.U32 R8, R7, R10.reuse, RZ ;  /* 0x0000000a07087219 */ /* 0x080fe200000006ff */
[----:B------:R1:W-:Y:S01]  /*3150*/  SYNCS.ARRIVE.TRANS64.RED RZ, [UR5], R6 ;  /* 0x00000006ffff79a7 */ /* 0x0003e20008000405 */
[----:B------:R-:W-:Y:S01]  /*3160*/  SHF.L.U32 R7, R5, R10, RZ ;  /* 0x0000000a05077219 */ /* 0x000fe200000006ff */
[----:B------:R1:W-:Y:S04]  /*3170*/  STS [UR37+0x110], R9 ;  /* 0x00011009ff007988 */ /* 0x0003e80008000825 */
[----:B------:R1:W-:Y:S04]  /*3180*/  STAS [R2.64], R10 ;  /* 0x0000000a02007dbd */ /* 0x0003e8000c0008ff */
[----:B------:R1:W-:Y:S04]  /*3190*/  ATOMS.OR RZ, [UR4+0x14], R8 ;  /* 0x00001408ffff798c */ /* 0x0003e8000b000004 */
[----:B------:R1:W-:Y:S04]  /*31a0*/  ATOMS.OR RZ, [UR4+0x18], R7 ;  /* 0x00001807ffff798c */ /* 0x0003e8000b000004 */
[----:B------:R1:W-:Y:S02]  /*31b0*/  ATOMS.XOR RZ, [UR4+0x10], R5 ;  /* 0x00001005ffff798c */ /* 0x0003e4000b800004 */
.L_x_58:
[----:B------:R-:W-:Y:S05]  /*31c0*/  BSYNC B0 ;  /* 0x0000000000007941 */ /* 0x000fea0003800000 */
.L_x_57:
[----:B------:R-:W-:Y:S05]  /*31d0*/  BRA.U UP0, `(.L_x_63) ;  /* 0x00000001006c7547 */ /* 0x000fea000b800000 */
[----:B------:R-:W-:-:S03]  /*31e0*/  UMOV UR5, 0xffffffff ;  /* 0xffffffff00057882 */ /* 0x000fc60000000000 */
[----:B------:R-:W-:Y:S05]  /*31f0*/  BRA.DIV UR5, `(.L_x_64) ;  /* 0x0000005205147947 */ /* 0x000fea000b800000 */
[----:B------:R-:W-:-:S13]  /*3200*/  ELECT P6, URZ, PT ;  /* 0x0000000000ff782f */ /* 0x000fda00038c0000 */
.L_x_129:
[----:B------:R-:W-:Y:S05]  /*3210*/  @!P6 BRA `(.L_x_63) ;  /* 0x00000000005ce947 */ /* 0x000fea0003800000 */
[----:B-1----:R-:W1:Y:S02]  /*3220*/  LDS R3, [UR4+0x10] ;  /* 0x00001004ff037984 */ /* 0x002e640008000800 */
[----:B-1----:R-:W-:-:S04]  /*3230*/  SHF.L.U32 R3, R3, 0x1f, RZ ;  /* 0x0000001f03037819 */ /* 0x002fc800000006ff */
[----:B------:R-:W1:Y:S02]  /*3240*/  SYNCS.PHASECHK.TRANS64.TRYWAIT P0, [UR4+0x8], R3 ;  /* 0x00000803ff0075a7 */ /* 0x000e640008001104 */
[----:B-1----:R-:W-:Y:S05]  /*3250*/  @P0 BRA `(.L_x_65) ;  /* 0x0000000000080947 */ /* 0x002fea0003800000 */
[----:B------:R-:W1:Y:S02]  /*3260*/  SYNCS.PHASECHK.TRANS64.TRYWAIT P0, [UR4+0x8], R3 ;  /* 0x00000803ff0075a7 */ /* 0x000e640008001104 */
[----:B-1----:R-:W-:Y:S05]  /*3270*/  @!P0 BRA `(.L_x_66) ;  /* 0x0000005000148947 */ /* 0x002fea0003800000 */
.L_x_65:
[----:B------:R-:W2:Y:S01]  /*3280*/  LDS R6, [UR37+0x110] ;  /* 0x00011025ff067984 */ /* 0x000ea20008000800 */
[----:B-1----:R-:W-:Y:S02]  /*3290*/  HFMA2 R2, -RZ, RZ, 0, 5.9604644775390625e-08 ;  /* 0x00000001ff027431 */ /* 0x002fe400000001ff */
[----:B------:R-:W-:Y:S01]  /*32a0*/  IMAD.MOV.U32 R3, RZ, RZ, 0xffff ;  /* 0x0000ffffff037424 */ /* 0x000fe200078e00ff */
[----:B------:R-:W-:Y:S01]  /*32b0*/  UPRMT UR5, UR8, 0x654, UR6 ;  /* 0x0000065408057896 */ /* 0x000fe20008000006 */
[----:B--2---:R-:W-:-:S03]  /*32c0*/  IMAD.SHL.U32 R5, R6, 0x20, RZ ;  /* 0x0000002006057824 */ /* 0x004fc600078e00ff */
[-C--:B------:R-:W-:Y:S02]  /*32d0*/  SHF.L.U32 R3, R3, R6.reuse, RZ ;  /* 0x0000000603037219 */ /* 0x080fe400000006ff */
[----:B------:R-:W-:Y:S01]  /*32e0*/  SHF.L.U32 R6, R2, R6, RZ ;  /* 0x0000000602067219 */ /* 0x000fe200000006ff */
[----:B------:R2:W-:Y:S04]  /*32f0*/  STS [UR37+0x110], R5 ;  /* 0x00011005ff007988 */ /* 0x0005e80008000825 */
[----:B------:R2:W-:Y:S04]  /*3300*/  ATOMS.OR RZ, [UR4+0x14], R3 ;  /* 0x00001403ffff798c */ /* 0x0005e8000b000004 */
[----:B------:R2:W-:Y:S01]  /*3310*/  ATOMS.OR RZ, [UR4+0x18], R6 ;  /* 0x00001806ffff798c */ /* 0x0005e2000b000004 */
[----:B------:R-:W-:Y:S03]  /*3320*/  SYNCS.ARRIVE.TRANS64.RED.A1T0 RZ, [UR5], RZ ;  /* 0x000000ffffff79a7 */ /* 0x000fe60008100405 */
[----:B------:R2:W-:Y:S01]  /*3330*/  ATOMS.XOR RZ, [UR4+0x10], R2 ;  /* 0x00001002ffff798c */ /* 0x0005e2000b800004 */
[----:B------:R-:W-:Y:S05]  /*3340*/  BRA `(.L_x_63) ;  /* 0x0000000000107947 */ /* 0x000fea0003800000 */
.L_x_56:
[----:B------:R-:W-:-:S05]  /*3350*/  MOV R2, 0xffffffff ;  /* 0xffffffff00027802 */ /* 0x000fca0000000f00 */
[----:B------:R1:W-:Y:S02]  /*3360*/  STS [UR37+0x110], R2 ;  /* 0x00011002ff007988 */ /* 0x0003e40008000825 */
[----:B-1----:R-:W-:Y:S02]  /*3370*/  MOV R2, 0x3390 ;  /* 0x0000339000027802 */ /* 0x002fe40000000f00 */
[----:B-----5:R-:W-:Y:S05]  /*3380*/  CALL.REL.NOINC `($__internal_1_$__cuda_sm10x_tcgen05_guardrail_trap_phase_invalid_during_alloc) ;  /* 0x00000054001c7944 */ /* 0x020fea0003c00000 */
.L_x_63:
[----:B------:R-:W-:Y:S05]  /*3390*/  WARPSYNC.ALL ;  /* 0x0000000000007948 */ /* 0x000fea0003800000 */
[----:B------:R-:W3:Y:S01]  /*33a0*/  S2UR UR11, SR_CgaCtaId ;  /* 0x00000000000b79c3 */ /* 0x000ee20000008800 */
[----:B------:R-:W-:Y:S01]  /*33b0*/  UMOV UR4, 0x400 ;  /* 0x0000040000047882 */ /* 0x000fe20000000000 */
[----:B------:R-:W-:-:S06]  /*33c0*/  NOP ;  /* 0x0000000000007918 */ /* 0x000fcc0000000000 */
[----:B------:R-:W-:Y:S06]  /*33d0*/  BAR.ARV 0x6, 0xa0 ;  /* 0x0182800000007b1d */ /* 0x000fec0000002000 */
[----:B------:R-:W4:Y:S01]  /*33e0*/  LDCU UR5, c[0x0][0x38c] ;  /* 0x00007180ff0577ac */ /* 0x000f220008000800 */
[----:B------:R-:W-:Y:S01]  /*33f0*/  LOP3.LUT R4, R4, 0xffff, RZ, 0xc0, !PT ;  /* 0x0000ffff04047812 */ /* 0x000fe200078ec0ff */
[----:B-1----:R-:W-:Y:S01]  /*3400*/  IMAD.MOV.U32 R9, RZ, RZ, 0x1 ;  /* 0x00000001ff097424 */ /* 0x002fe200078e00ff */
[----:B------:R-:W-:Y:S01]  /*3410*/  LOP3.LUT R0, R0, 0xffff, RZ, 0xc0, !PT ;  /* 0x0000ffff00007812 */ /* 0x000fe200078ec0ff */
[----:B------:R-:W-:Y:S01]  /*3420*/  IMAD.MOV.U32 R8, RZ, RZ, RZ ;  /* 0x000000ffff087224 */ /* 0x000fe200078e00ff */
[----:B------:R-:W-:Y:S01]  /*3430*/  R2UR UR13, R4 ;  /* 0x00000000040d72ca */ /* 0x000fe200000e0000 */
[----:B------:R-:W-:Y:S01]  /*3440*/  UMOV UR17, URZ ;  /* 0x000000ff00117c82 */ /* 0x000fe20008000000 */
[----:B------:R-:W-:Y:S01]  /*3450*/  R2UR UR12, R0 ;  /* 0x00000000000c72ca */ /* 0x000fe200000e0000 */
[----:B------:R-:W-:Y:S01]  /*3460*/  UMOV UR16, URZ ;  /* 0x000000ff00107c82 */ /* 0x000fe20008000000 */
[----:B------:R-:W-:Y:S01]  /*3470*/  UMOV UR15, URZ ;  /* 0x000000ff000f7c82 */ /* 0x000fe20008000000 */
[----:B---3--:R-:W-:-:S02]  /*3480*/  ULEA UR11, UR11, UR4, 0x18 ;  /* 0x000000040b0b7291 */ /* 0x008fc4000f8ec0ff */
[----:B------:R-:W-:Y:S02]  /*3490*/  UISETP.NE.AND UP2, UPT, UR9, URZ, UPT ;  /* 0x000000ff0900728c */ /* 0x000fe4000bf45270 */
[----:B------:R-:W-:Y:S02]  /*34a0*/  UIADD3 UR14, UPT, UPT, UR11, 0x5200, URZ ;  /* 0x000052000b0e7890 */ /* 0x000fe4000fffe0ff */
[----:B------:R-:W-:Y:S02]  /*34b0*/  UIADD3 UR4, UPT, UPT, UR11, 0x25200, URZ ;  /* 0x000252000b047890 */ /* 0x000fe4000fffe0ff */
[----:B----4-:R-:W-:Y:S01]  /*34c0*/  UIADD3 UR5, UPT, UPT, UR5, 0xff, URZ ;  /* 0x000000ff05057890 */ /* 0x010fe2000fffe0ff */
[----:B--2---:R-:W1:Y:S01]  /*34d0*/  LDS R2, [UR11+0x110] ;  /* 0x0001100bff027984 */ /* 0x004e620008000800 */
[----:B------:R-:W-:Y:S02]  /*34e0*/  USHF.R.U32.HI UR14, URZ, 0x4, UR14 ;  /* 0x00000004ff0e7899 */ /* 0x000fe4000801160e */
[----:B------:R-:W-:-:S02]  /*34f0*/  USHF.R.S32.HI UR10, URZ, 0x1f, UR5 ;  /* 0x0000001fff0a7899 */ /* 0x000fc40008011405 */
[----:B------:R-:W-:Y:S02]  /*3500*/  USHF.R.U32.HI UR4, URZ, 0x4, UR4 ;  /* 0x00000004ff047899 */ /* 0x000fe40008011604 */
[----:B------:R-:W-:Y:S02]  /*3510*/  ULEA.HI UR10, UR10, UR5, URZ, 0x8 ;  /* 0x000000050a0a7291 */ /* 0x000fe4000f8f40ff */
[----:B------:R-:W-:Y:S02]  /*3520*/  ULOP3.LUT UR14, UR14, 0x3fff, URZ, 0xc0, !UPT ;  /* 0x00003fff0e0e7892 */ /* 0x000fe4000f8ec0ff */
[----:B------:R-:W-:Y:S02]  /*3530*/  USHF.R.S32.HI UR10, URZ, 0x8, UR10 ;  /* 0x00000008ff0a7899 */ /* 0x000fe4000801140a */
[----:B------:R-:W-:Y:S02]  /*3540*/  ULOP3.LUT UR4, UR4, 0x3fff, URZ, 0xc0, !UPT ;  /* 0x00003fff04047892 */ /* 0x000fe4000f8ec0ff */
[----:B------:R-:W-:Y:S01]  /*3550*/  UISETP.LT.AND UP0, UPT, UR10, 0x1, UPT ;  /* 0x000000010a00788c */ /* 0x000fe2000bf01270 */
[----:B------:R-:W-:Y:S01]  /*3560*/  UMOV UR34, 0x0 ;  /* 0x0000000000227882 */ /* 0x000fe20000000000 */
        /* <DEDUP_REMOVED lines=9> */
[----:B------:R-:W-:-:S02]  /*3600*/  ULOP3.LUT UR14, UR14, 0x10000, URZ, 0xfc, !UPT ;  /* 0x000100000e0e7892 */ /* 0x000fc4000f8efcff */
[----:B------:R-:W-:Y:S02]  /*3610*/  ULOP3.LUT UR4, UR4, 0x10000, URZ, 0xfc, !UPT ;  /* 0x0001000004047892 */ /* 0x000fe4000f8efcff */
[----:B------:R-:W-:Y:S01]  /*3620*/  USEL UR23, UR10, 0x1, !UP0 ;  /* 0x000000010a177887 */ /* 0x000fe2000c000000 */
[----:B------:R-:W-:Y:S01]  /*3630*/  UMOV UR40, 0x0 ;  /* 0x0000000000287882 */ /* 0x000fe20000000000 */
[----:B------:R-:W-:Y:S01]  /*3640*/  UMOV UR41, 0x10140010 ;  /* 0x1014001000297882 */ /* 0x000fe20000000000 */
[----:B------:R-:W-:Y:S01]  /*3650*/  UMOV UR38, 0x0 ;  /* 0x0000000000267882 */ /* 0x000fe20000000000 */
[----:B------:R-:W-:Y:S01]  /*3660*/  UMOV UR39, 0x10140010 ;  /* 0x1014001000277882 */ /* 0x000fe20000000000 */
[----:B------:R-:W-:Y:S01]  /*3670*/  UMOV UR36, 0x0 ;  /* 0x0000000000247882 */ /* 0x000fe20000000000 */
[----:B------:R-:W-:Y:S01]  /*3680*/  UMOV UR37, 0x10140010 ;  /* 0x1014001000257882 */ /* 0x000fe20000000000 */
[----:B-1----:R-:W-:Y:S02]  /*3690*/  R2UR UR18, R2 ;  /* 0x00000000021272ca */ /* 0x002fe400000e0000 */
[----:B------:R-:W-:-:S13]  /*36a0*/  CS2R R2, SRZ ;  /* 0x0000000000027805 */ /* 0x000fda000001ff00 */
.L_x_74:
[C---:B------:R-:W-:Y:S02]  /*36b0*/  LEA R0, R8.reuse, UR11, 0x3 ;  /* 0x0000000b08007c11 */ /* 0x040fe4000f8e18ff */
[----:B------:R-:W-:Y:S02]  /*36c0*/  SHF.L.U32 R5, R3, 0x1f, RZ ;  /* 0x0000001f03057819 */ /* 0x000fe400000006ff */
[----:B------:R-:W-:Y:S02]  /*36d0*/  LEA R4, R8, UR11, 0x4 ;  /* 0x0000000b08047c11 */ /* 0x000fe4000f8e20ff */
[----:B------:R-:W1:Y:S02]  /*36e0*/  SYNCS.PHASECHK.TRANS64.TRYWAIT P0, [R0+URZ+0x60], R5 ;  /* 0x00006005000075a7 */ /* 0x000e6400080011ff */
[----:B-1-34-:R-:W-:Y:S05]  /*36f0*/  @!P0 BRA `(.L_x_67) ;  /* 0x0000004c000c8947 */ /* 0x01afea0003800000 */
.L_x_130:
[----:B-1----:R-:W1:Y:S01]  /*3700*/  LDS.128 R4, [R4+0xf0] ;  /* 0x0000f00004047984 */ /* 0x002e620000000c00 */
[----:B------:R-:W-:Y:S02]  /*3710*/  VIADD R0, R0, 0x70 ;  /* 0x0000007000007836 */ /* 0x000fe40000000000 */
[----:B------:R-:W-:Y:S01]  /*3720*/  VIADD R8, R8, 0x1 ;  /* 0x0000000108087836 */ /* 0x000fe20000000000 */
[----:B------:R-:W-:Y:S01]  /*3730*/  @!PT LDS RZ, [RZ] ;  /* 0x00000000fffff984 */ /* 0x000fe20000000800 */
[----:B------:R-:W-:Y:S01]  /*3740*/  @!PT LDS RZ, [RZ] ;  /* 0x00000000fffff984 */ /* 0x000fe20000000800 */
[----:B------:R-:W-:Y:S01]  /*3750*/  @!PT LDS RZ, [RZ] ;  /* 0x00000000fffff984 */ /* 0x000fe20000000800 */
[----:B------:R-:W-:Y:S01]  /*3760*/  @!PT LDS RZ, [RZ] ;  /* 0x00000000fffff984 */ /* 0x000fe20000000800 */
[----:B------:R2:W-:Y:S06]  /*3770*/  MEMBAR.ALL.CTA ;  /* 0x0000000000007992 */ /* 0x0005ec0000008000 */
[----:B--2---:R-:W2:Y:S01]  /*3780*/  FENCE.VIEW.ASYNC.S ;  /* 0x00000000000073c6 */ /* 0x004ea20000000000 */
[----:B------:R-:W-:-:S04]  /*3790*/  PRMT R0, RZ, 0x654, R0 ;  /* 0x00000654ff007816 */ /* 0x000fc80000000000 */
[----:B--2---:R2:W-:Y:S01]  /*37a0*/  SYNCS.ARRIVE.TRANS64.RED.A1T0 RZ, [R0+URZ], RZ ;  /* 0x000000ff00ff79a7 */ /* 0x0045e200081004ff */
[----:B-1----:R-:W-:Y:S01]  /*37b0*/  LOP3.LUT P1, RZ, R6, 0x1, RZ, 0xc0, !PT ;  /* 0x0000000106ff7812 */ /* 0x002fe2000782c0ff */
[----:B--2---:R-:W-:-:S12]  /*37c0*/  BRA.U UP2, `(.L_x_68) ;  /* 0x0000000502587547 */ /* 0x004fd8000b800000 */
[----:B------:R-:W1:Y:S01]  /*37d0*/  LDCU UR5, c[0x0][0x38c] ;  /* 0x00007180ff0577ac */ /* 0x000e620008000800 */
[----:B------:R-:W-:Y:S02]  /*37e0*/  PLOP3.LUT P2, PT, PT, PT, PT, 0x80, 0x8 ;  /* 0x000000000008781c */ /* 0x000fe40003f4f070 */
[----:B------:R-:W-:Y:S01]  /*37f0*/  SHF.L.U32 R5, R9, 0x1f, RZ ;  /* 0x0000001f09057819 */ /* 0x000fe200000006ff */
[----:B------:R-:W-:Y:S02]  /*3800*/  ULEA UR19, UR17, UR11, 0x3 ;  /* 0x0000000b11137291 */ /* 0x000fe4000f8e18ff */
[----:B------:R-:W-:Y:S02]  /*3810*/  UIMAD UR20, UR17, 0x50, UR18 ;  /* 0x00000050111478a4 */ /* 0x000fe4000f8e0212 */
[----:B-1----:R-:W-:-:S06]  /*3820*/  UISETP.GE.AND UP0, UPT, UR5, 0x1, UPT ;  /* 0x000000010500788c */ /* 0x002fcc000bf06270 */
[----:B------:R-:W-:-:S05]  /*3830*/  PLOP3.LUT P0, PT, PT, PT, UP0, 0x80, 0x8 ;  /* 0x000000000008781c */ /* 0x000fca0003f0f008 */
[----:B------:R-:W-:-:S08]  /*3840*/  @UP0 ULEA UR5, UR16, UR11, 0x3 ;  /* 0x0000000b10050291 */ /* 0x000fd0000f8e18ff */
[----:B------:R-:W-:-:S04]  /*3850*/  @P0 SHF.L.U32 R0, R2, 0x1f, RZ ;  /* 0x0000001f02000819 */ /* 0x000fc800000006ff */
[----:B------:R1:W2:Y:S01]  /*3860*/  @P0 SYNCS.PHASECHK.TRANS64.TRYWAIT P2, [UR5], R0 ;  /* 0x00000000ff0005a7 */ /* 0x0002a20008041105 */
[----:B------:R-:W3:Y:S02]  /*3870*/  SYNCS.PHASECHK.TRANS64.TRYWAIT P0, [UR19+0xa0], R5 ;  /* 0x0000a005ff0075a7 */ /* 0x000ee40008001113 */
[----:B-123--:R-:W-:Y:S05]  /*3880*/  @!P0 BRA `(.L_x_69) ;  /* 0x0000004800bc8947 */ /* 0x00efea0003800000 */
.L_x_132:
[----:B------:R-:W-:Y:S01]  /*3890*/  UMOV UR22, UR15 ;  /* 0x0000000f00167c82 */ /* 0x000fe20008000000 */
[----:B------:R-:W-:Y:S05]  /*38a0*/  BRA.U !UP0, `(.L_x_70) ;  /* 0x0000000508107547 */ /* 0x000fea000b800000 */
[----:B------:R-:W-:Y:S02]  /*38b0*/  UIADD3 UR22, UPT, UPT, UR23, UR15, URZ ;  /* 0x0000000f17167290 */ /* 0x000fe4000fffe0ff */
[----:B------:R-:W-:Y:S01]  /*38c0*/  UPLOP3.LUT UP3, UPT, UPT, UPT, UPT, 0x40, 0x4 ;  /* 0x000000000004789c */ /* 0x000fe20003f6e870 */
[----:B------:R-:W-:Y:S01]  /*38d0*/  UMOV UR21, UR10 ;  /* 0x0000000a00157c82 */ /* 0x000fe20008000000 */
[----:B------:R-:W-:-:S09]  /*38e0*/  UMOV UR5, UR16 ;  /* 0x0000001000057c82 */ /* 0x000fd20008000000 */
.L_x_73:
[----:B--2---:R-:W-:Y:S01]  /*38f0*/  ULEA UR26, UR5, UR11, 0x3 ;  /* 0x0000000b051a7291 */ /* 0x004fe2000f8e18ff */
[----:B---3--:R-:W-:Y:S11]  /*3900*/  @P2 BRA `(.L_x_71) ;  /* 0x00000000000c2947 */ /* 0x008ff60003800000 */
[----:B-1----:R-:W-:Y:S04]  /*3910*/  SHF.L.U32 R5, R2, 0x1f, RZ ;  /* 0x0000001f02057819 */ /* 0x002fe800000006ff */
[----:B------:R-:W1:Y:S02]  /*3920*/  SYNCS.PHASECHK.TRANS64.TRYWAIT P0, [UR26], R5 ;  /* 0x00000005ff0075a7 */ /* 0x000e64000800111a */
[----:B-1----:R-:W-:Y:S05]  /*3930*/  @!P0 BRA `(.L_x_72) ;  /* 0x0000004800a88947 */ /* 0x002fea0003800000 */
.L_x_71:
[----:B------:R-:W-:Y:S01]  /*3940*/  UISETP.NE.AND UP0, UPT, UR21, 0x1, UPT ;  /* 0x000000011500788c */ /* 0x000fe2000bf05270 */
[----:B------:R-:W-:Y:S01]  /*3950*/  PLOP3.LUT P2, PT, PT, PT, PT, 0x80, 0x8 ;  /* 0x000000000008781c */ /* 0x000fe20003f4f070 */
[----:B------:R-:W-:Y:S02]  /*3960*/  UIADD3 UR16, UPT, UPT, UR5, 0x1, URZ ;  /* 0x0000000105107890 */ /* 0x000fe4000fffe0ff */
[----:B------:R-:W-:Y:S02]  /*3970*/  UIMAD UR6, UR5, 0x280, UR4 ;  /* 0x00000280050678a4 */ /* 0x000fe4000f8e0204 */
[----:B------:R-:W-:Y:S01]  /*3980*/  UISETP.NE.AND UP1, UPT, UR16, 0x4, UPT ;  /* 0x000000041000788c */ /* 0x000fe2000bf25270 */
[----:B------:R-:W-:Y:S01]  /*3990*/  PLOP3.LUT P0, PT, PT, PT, UP0, 0x80, 0x8 ;  /* 0x000000000008781c */ /* 0x000fe20003f0f008 */
[----:B------:R-:W-:Y:S02]  /*39a0*/  ULEA UR70, UR5, UR14, 0xb ;  /* 0x0000000e05467291 */ /* 0x000fe4000f8e58ff */
[----:B------:R-:W-:Y:S02]  /*39b0*/  USEL UR42, URZ, 0x1, UP1 ;  /* 0x00000001ff2a7887 */ /* 0x000fe40008800000 */
[----:B------:R-:W-:Y:S02]  /*39c0*/  USEL UR16, UR16, URZ, UP1 ;  /* 0x000000ff10107287 */ /* 0x000fe40008800000 */
[----:B------:R-:W-:Y:S02]  /*39d0*/  UIADD3 UR68, UPT, UPT, UR6, 0x2, URZ ;  /* 0x0000000206447890 */ /* 0x000fe4000fffe0ff */
[----:B------:R-:W-:Y:S01]  /*39e0*/  @UP0 ULEA UR27, UR16, UR11, 0x3 ;  /* 0x0000000b101b0291 */ /* 0x000fe2000f8e18ff */
[----:B------:R-:W-:Y:S01]  /*39f0*/  LOP3.LUT R2, R2, UR42, RZ, 0x3c, !PT ;  /* 0x0000002a02027c12 */ /* 0x000fe2000f8e3cff */
[----:B------:R-:W-:Y:S02]  /*3a00*/  UIADD3 UR66, UPT, UPT, UR70, 0x2, URZ ;  /* 0x0000000246427890 */ /* 0x000fe4000fffe0ff */
[----:B------:R-:W-:Y:S01]  /*3a10*/  UIADD3 UR64, UPT, UPT, UR6, 0x4, URZ ;  /* 0x0000000406407890 */ /* 0x000fe2000fffe0ff */
[----:B-1----:R-:W-:Y:S01]  /*3a20*/  @P0 SHF.L.U32 R0, R2, 0x1f, RZ ;  /* 0x0000001f02000819 */ /* 0x002fe200000006ff */
[----:B------:R-:W-:Y:S02]  /*3a30*/  UIADD3 UR62, UPT, UPT, UR70, 0x4, URZ ;  /* 0x00000004463e7890 */ /* 0x000fe4000fffe0ff */
[----:B------:R-:W-:Y:S01]  /*3a40*/  UIADD3 UR60, UPT, UPT, UR6, 0x6, URZ ;  /* 0x00000006063c7890 */ /* 0x000fe2000fffe0ff */
[----:B------:R2:W3:Y:S01]  /*3a50*/  @P0 SYNCS.PHASECHK.TRANS64.TRYWAIT P2, [UR27], R0 ;  /* 0x00000000ff0005a7 */ /* 0x0004e2000804111b */
[----:B------:R-:W-:Y:S02]  /*3a60*/  UIADD3 UR58, UPT, UPT, UR70, 0x6, URZ ;  /* 0x00000006463a7890 */ /* 0x000fe4000fffe0ff */
        /* <DEDUP_REMOVED lines=10> */
[----:B------:R-:W-:Y:S02]  /*3b10*/  UIADD3 UR21, UPT, UPT, UR21, -0x1, URZ ;  /* 0xffffffff15157890 */ /* 0x000fe4000fffe0ff */
[----:B------:R-:W-:Y:S01]  /*3b20*/  UISETP.NE.AND UP0, UPT, UR15, UR22, UPT ;  /* 0x000000160f00728c */ /* 0x000fe2000bf05270 */
[----:B------:R-:W-:Y:S01]  /*3b30*/  UMOV UR7, 0x40004040 ;  /* 0x4000404000077882 */ /* 0x000fe20000000000 */
[----:B------:R-:W-:Y:S01]  /*3b40*/  UMOV UR71, 0x40004040 ;  /* 0x4000404000477882 */ /* 0x000fe20000000000 */
[----:B------:R-:W-:Y:S01]  /*3b50*/  UMOV UR69, 0x40004040 ;  /* 0x4000404000457882 */ /* 0x000fe20000000000 */
[----:B------:R2:W-:Y:S01]  /*3b60*/  UTCQMMA.2CTA gdesc[UR70], gdesc[UR6], tmem[UR20], tmem[UR34], idesc[UR35], UP3 ;  /* 0x00ff2206460075ea */ /* 0x0005e20009a00314 */
[----:B------:R-:W-:Y:S01]  /*3b70*/  UPLOP3.LUT UP3, UPT, UPT, UPT, UPT, 0x80, 0x8 ;  /* 0x000000000008789c */ /* 0x000fe20003f6f070 */
[----:B------:R-:W-:Y:S01]  /*3b80*/  UMOV UR67, 0x40004040 ;  /* 0x4000404000437882 */ /* 0x000fe20000000000 */
[----:B------:R-:W-:Y:S01]  /*3b90*/  UMOV UR65, 0x40004040 ;  /* 0x4000404000417882 */ /* 0x000fe20000000000 */
[----:B------:R2:W-:Y:S01]  /*3ba0*/  UTCQMMA.2CTA gdesc[UR66], gdesc[UR68], tmem[UR20], tmem[UR32], idesc[UR33], UPT ;  /* 0x00ff2044420075ea */ /* 0x0005e2000ba00314 */
        /* <DEDUP_REMOVED lines=14> */
[----:B------:R-:W-:Y:S01]  /*3c90*/  UMOV UR43, 0x40004040 ;  /* 0x40004040002b7882 */ /* 0x000fe20000000000 */
[----:B------:R2:W-:Y:S01]  /*3ca0*/  UTCQMMA.2CTA gdesc[UR46], gdesc[UR48], tmem[UR20], tmem[UR38], idesc[UR39], UPT ;  /* 0x00ff26302e0075ea */ /* 0x0005e2000ba00314 */
[----:B------:R2:W-:Y:S01]  /*3cb0*/  UTCQMMA.2CTA gdesc[UR42], gdesc[UR44], tmem[UR20], tmem[UR36], idesc[UR37], UPT ;  /* 0x00ff242c2a0075ea */ /* 0x0005e2000ba00314 */
[----:B------:R2:W-:Y:S01]  /*3cc0*/  UTCBAR.2CTA.MULTICAST [UR26], URZ, UR13 ;  /* 0x000000ff1a0073e9 */ /* 0x0005e2000820080d */
[----:B------:R-:W-:Y:S01]  /*3cd0*/  UMOV UR5, UR16 ;  /* 0x0000001000057c82 */ /* 0x000fe20008000000 */
[----:B------:R-:W-:Y:S05]  /*3ce0*/  BRA.U UP0, `(.L_x_73) ;  /* 0xfffffffd00007547 */ /* 0x000fea000b83ffff */
.L_x_70:
[----:B------:R-:W-:Y:S01]  /*3cf0*/  UIADD3 UR19, UPT, UPT, UR19, 0x80, URZ ;  /* 0x0000008013137890 */ /* 0x000fe2000fffe0ff */
[----:B------:R-:W-:-:S08]  /*3d00*/  UMOV UR15, UR22 ;  /* 0x00000016000f7c82 */ /* 0x000fd00008000000 */
[----:B------:R4:W-:Y:S01]  /*3d10*/  UTCBAR.2CTA.MULTICAST [UR19], URZ, UR12 ;  /* 0x000000ff130073e9 */ /* 0x0009e2000820080c */
[----:B------:R-:W-:Y:S02]  /*3d20*/  NOP ;  /* 0x0000000000007918 */ /* 0x000fe40000000000 */
.L_x_68:
[----:B------:R-:W-:Y:S01]  /*3d30*/  UIADD3 UR17, UPT, UPT, UR17, 0x1, URZ ;  /* 0x0000000111117890 */ /* 0x000fe2000fffe0ff */
[----:B------:R-:W-:-:S03]  /*3d40*/  ISETP.NE.AND P0, PT, R8, 0x2, PT ;  /* 0x000000020800780c */ /* 0x000fc60003f05270 */
[----:B------:R-:W-:Y:S01]  /*3d50*/  UISETP.NE.AND UP0, UPT, UR17, 0x4, UPT ;  /* 0x000000041100788c */ /* 0x000fe2000bf05270 */
[----:B-12---:R-:W-:Y:S02]  /*3d60*/  SEL R0, RZ, 0x1, P0 ;  /* 0x00000001ff007807 */ /* 0x006fe40000000000 */
[----:B------:R-:W-:Y:S01]  /*3d70*/  SEL R8, R8, RZ, P0 ;  /* 0x000000ff08087207 */ /* 0x000fe20000000000 */
[----:B------:R-:W-:Y:S01]  /*3d80*/  USEL UR5, URZ, 0x1, UP0 ;  /* 0x00000001ff057887 */ /* 0x000fe20008000000 */
[----:B------:R-:W-:Y:S01]  /*3d90*/  LOP3.LUT R3, R3, R0, RZ, 0x3c, !PT ;  /* 0x0000000003037212 */ /* 0x000fe200078e3cff */
[----:B------:R-:W-:-:S04]  /*3da0*/  USEL UR17, UR17, URZ, UP0 ;  /* 0x000000ff11117287 */ /* 0x000fc80008000000 */
[----:B------:R-:W-:Y:S01]  /*3db0*/  LOP3.LUT R9, R9, UR5, RZ, 0x3c, !PT ;  /* 0x0000000509097c12 */ /* 0x000fe2000f8e3cff */
[----:B------:R-:W-:Y:S07]  /*3dc0*/  @P1 BRA `(.L_x_74) ;  /* 0xfffffff800381947 */ /* 0x000fee000383ffff */
[----:B------:R-:W1:Y:S01]  /*3dd0*/  S2UR UR4, SR_CgaCtaId ;  /* 0x00000000000479c3 */ /* 0x000e620000008800 */
[----:B------:R-:W-:Y:S01]  /*3de0*/  ELECT P0, URZ, PT ;  /* 0x0000000000ff782f */ /* 0x000fe20003800000 */
[----:B------:R-:W-:Y:S01]  /*3df0*/  HFMA2 R0, -RZ, RZ, 0, 5.9604644775390625e-08 ;  /* 0x00000001ff007431 */ /* 0x000fe200000001ff */
[----:B------:R-:W-:-:S05]  /*3e00*/  UMOV UR5, 0x40 ;  /* 0x0000004000057882 */ /* 0x000fca0000000000 */
[----:B------:R-:W-:Y:S01]  /*3e10*/  UVIRTCOUNT.DEALLOC.SMPOOL 0x80 ;  /* 0x000000800000784c */ /* 0x000fe20000000000 */
[----:B------:R-:W-:Y:S02]  /*3e20*/  UISETP.NE.AND UP0, UPT, UR9, URZ, UPT ;  /* 0x000000ff0900728c */ /* 0x000fe4000bf05270 */
[----:B-1----:R-:W-:-:S09]  /*3e30*/  ULEA UR4, UR4, UR5, 0x18 ;  /* 0x0000000504047291 */ /* 0x002fd2000f8ec0ff */
[----:B------:R1:W-:Y:S01]  /*3e40*/  @P0 STS.U8 [UR4+0x1c], R0 ;  /* 0x00001c00ff000988 */ /* 0x0003e20008000004 */
[----:B------:R-:W-:Y:S05]  /*3e50*/  BRA.U UP0, `(.L_x_75) ;  /* 0x0000000100a07547 */ /* 0x000fea000b800000 */
[----:B------:R-:W-:Y:S01]  /*3e60*/  UIADD3 UR5, UPT, UPT, UR11, 0xa0, URZ ;  /* 0x000000a00b057890 */ /* 0x000fe2000fffe0ff */
[----:B------:R-:W-:-:S03]  /*3e70*/  SHF.L.U32 R3, R9, 0x1f, RZ ;  /* 0x0000001f09037819 */ /* 0x000fc600000006ff */
[----:B------:R-:W-:-:S09]  /*3e80*/  ULEA UR6, UR17, UR5, 0x3 ;  /* 0x0000000511067291 */ /* 0x000fd2000f8e18ff */
[----:B------:R-:W2:Y:S02]  /*3e90*/  SYNCS.PHASECHK.TRANS64.TRYWAIT P0, [UR6], R3 ;  /* 0x00000003ff0075a7 */ /* 0x000ea40008001106 */
[----:B--2---:R-:W-:Y:S05]  /*3ea0*/  @!P0 BRA `(.L_x_76) ;  /* 0x0000004400648947 */ /* 0x004fea0003800000 */
.L_x_135:
        /* <DEDUP_REMOVED lines=9> */
.L_x_137:
        /* <DEDUP_REMOVED lines=9> */
.L_x_139:
[----:B------:R-:W-:-:S04]  /*3fd0*/  UIADD3 UR7, UPT, UPT, UR7, 0x1, URZ ;  /* 0x0000000107077890 */ /* 0x000fc8000fffe0ff */
[----:B------:R-:W-:-:S04]  /*3fe0*/  UISETP.NE.AND UP1, UPT, UR7, 0x4, UPT ;  /* 0x000000040700788c */ /* 0x000fc8000bf25270 */
[----:B------:R-:W-:Y:S02]  /*3ff0*/  USEL UR6, URZ, 0x1, UP1 ;  /* 0x00000001ff067887 */ /* 0x000fe40008800000 */
[----:B------:R-:W-:-:S04]  /*4000*/  USEL UR7, UR7, URZ, UP1 ;  /* 0x000000ff07077287 */ /* 0x000fc80008800000 */
[----:B------:R-:W-:Y:S01]  /*4010*/  ULEA UR7, UR7, UR5, 0x3 ;  /* 0x0000000507077291 */ /* 0x000fe2000f8e18ff */
[----:B-1----:R-:W-:-:S04]  /*4020*/  LOP3.LUT R3, R2, UR6, RZ, 0x3c, !PT ;  /* 0x0000000602037c12 */ /* 0x002fc8000f8e3cff */
[----:B------:R-:W-:Y:S01]  /*4030*/  SHF.L.U32 R3, R3, 0x1f, RZ ;  /* 0x0000001f03037819 */ /* 0x000fe200000006ff */
[----:B------:R-:W-:-:S04]  /*4040*/  IMAD.U32 R0, RZ, RZ, UR7 ;  /* 0x00000007ff007e24 */ /* 0x000fc8000f8e00ff */
[----:B------:R1:W2:Y:S03]  /*4050*/  SYNCS.PHASECHK.TRANS64.TRYWAIT P0, [R0+URZ], R3 ;  /* 0x00000003000075a7 */ /* 0x0002a600080011ff */
[----:B--2---:R-:W-:Y:S05]  /*4060*/  @!P0 NANOSLEEP.SYNCS 0x989680 ;  /* 0x009896800000895d */ /* 0x004fea0003900000 */
[----:B------:R-:W2:Y:S02]  /*4070*/  @!P0 SYNCS.PHASECHK.TRANS64 P0, [R0+URZ], R3 ;  /* 0x00000003000085a7 */ /* 0x000ea400080010ff */
[----:B--2---:R-:W-:Y:S05]  /*4080*/  @P0 BRA `(.L_x_79) ;  /* 0x0000000000200947 */ /* 0x004fea0003800000 */
.L_x_80:
[----:B--2---:R2:W1:Y:S02]  /*4090*/  SYNCS.PHASECHK.TRANS64.TRYWAIT P0, [R0+URZ], R3 ;  /* 0x00000003000075a7 */ /* 0x00446400080011ff */
[----:B-1----:R-:W-:Y:S05]  /*40a0*/  @!P0 NANOSLEEP.SYNCS 0x989680 ;  /* 0x009896800000895d */ /* 0x002fea0003900000 */
[----:B------:R-:W1:Y:S02]  /*40b0*/  @!P0 SYNCS.PHASECHK.TRANS64 P0, [R0+URZ], R3 ;  /* 0x00000003000085a7 */ /* 0x000e6400080010ff */
[----:B-1----:R-:W-:Y:S05]  /*40c0*/  @!P0 BRA `(.L_x_80) ;  /* 0xfffffffc00f08947 */ /* 0x002fea000383ffff */
[----:B------:R-:W-:Y:S05]  /*40d0*/  BRA `(.L_x_79) ;  /* 0x00000000000c7947 */ /* 0x000fea0003800000 */
.L_x_75:
[----:B------:R-:W-:-:S04]  /*40e0*/  UIADD3 UR5, UPT, UPT, UR11, 0xe0, URZ ;  /* 0x000000e00b057890 */ /* 0x000fc8000fffe0ff */
[----:B------:R-:W-:-:S09]  /*40f0*/  UPRMT UR5, UR8, 0x654, UR5 ;  /* 0x0000065408057896 */ /* 0x000fd20008000005 */
[----:B------:R-:W-:Y:S03]  /*4100*/  SYNCS.ARRIVE.TRANS64.RED.A1T0 RZ, [UR5], RZ ;  /* 0x000000ffffff79a7 */ /* 0x000fe60008100405 */
.L_x_79:
[----:B-12---:R-:W-:Y:S01]  /*4110*/  SHF.L.U32 R3, RZ, 0x1f, RZ ;  /* 0x0000001fff037819 */ /* 0x006fe200000006ff */
[----:B------:R-:W-:Y:S01]  /*4120*/  UIADD3 UR5, UPT, UPT, UR11, 0xe0, URZ ;  /* 0x000000e00b057890 */ /* 0x000fe2000fffe0ff */
[----:B------:R-:W-:Y:S02]  /*4130*/  PLOP3.LUT P0, PT, PT, PT, UP0, 0x80, 0x8 ;  /* 0x000000000008781c */ /* 0x000fe40003f0f008 */
[----:B------:R-:W1:Y:S02]  /*4140*/  SYNCS.PHASECHK.TRANS64.TRYWAIT P1, [UR11+0xe0], R3 ;  /* 0x0000e003ff0075a7 */ /* 0x000e64000802110b */
[----:B-1----:R-:W-:Y:S09]  /*4150*/  @!P1 BRA `(.L_x_81) ;  /* 0x0000004400009947 */ /* 0x002ff20003800000 */
.L_x_141:
[----:B------:R-:W-:Y:S02]  /*4160*/  @!UP0 UPRMT UR5, UR8, 0x654, UR5 ;  /* 0x0000065408058896 */ /* 0x000fe40008000005 */
[----:B------:R-:W-:Y:S01]  /*4170*/  ULOP3.LUT UR6, UR18, 0xffff, URZ, 0xc0, !UPT ;  /* 0x0000ffff12067892 */ /* 0x000fe2000f8ec0ff */
[----:B------:R-:W-:-:S03]  /*4180*/  UMOV UR8, 0xffff ;  /* 0x0000ffff00087882 */ /* 0x000fc60000000000 */
[----:B------:R-:W-:-:S03]  /*4190*/  USHF.R.U32.HI UR6, URZ, 0x5, UR6 ;  /* 0x00000005ff067899 */ /* 0x000fc60008011606 */
[----:B------:R-:W-:Y:S01]  /*41a0*/  @!P0 SYNCS.ARRIVE.TRANS64.RED.A1T0 RZ, [UR5], RZ ;  /* 0x000000ffffff89a7 */ /* 0x000fe20008100405 */
[----:B------:R-:W-:Y:S01]  /*41b0*/  NOP ;  /* 0x0000000000007918 */ /* 0x000fe20000000000 */
[----:B-1----:R-:W1:Y:S01]  /*41c0*/  LDS R0, [UR4+0x14] ;  /* 0x00001404ff007984 */ /* 0x002e620008000800 */
[----:B------:R-:W-:Y:S01]  /*41d0*/  USHF.L.U32 UR8, UR8, UR6, URZ ;  /* 0x0000000608087299 */ /* 0x000fe200080006ff */
[----:B------:R-:W-:Y:S02]  /*41e0*/  UMOV UR5, 0x1 ;  /* 0x0000000100057882 */ /* 0x000fe40000000000 */
[----:B------:R-:W-:-:S03]  /*41f0*/  USHF.L.U32 UR5, UR5, UR6, URZ ;  /* 0x0000000605057299 */ /* 0x000fc600080006ff */
[----:B-1----:R-:W-:-:S04]  /*4200*/  LOP3.LUT R0, R0, UR8, RZ, 0xc0, !PT ;  /* 0x0000000800007c12 */ /* 0x002fc8000f8ec0ff */
[----:B------:R-:W-:-:S13]  /*4210*/  ISETP.NE.AND P0, PT, R0, UR8, PT ;  /* 0x0000000800007c0c */ /* 0x000fda000bf05270 */
[----:B------:R-:W-:Y:S05]  /*4220*/  @P0 BRA `(.L_x_82) ;  /* 0x0000000000580947 */ /* 0x000fea0003800000 */
[----:B------:R-:W1:Y:S02]  /*4230*/  LDS R0, [UR4+0x18] ;  /* 0x00001804ff007984 */ /* 0x000e640008000800 */
[----:B-1----:R-:W-:-:S04]  /*4240*/  LOP3.LUT R0, R0, UR5, RZ, 0xc0, !PT ;  /* 0x0000000500007c12 */ /* 0x002fc8000f8ec0ff */
[----:B------:R-:W-:-:S13]  /*4250*/  ISETP.NE.AND P0, PT, R0, UR5, PT ;  /* 0x0000000500007c0c */ /* 0x000fda000bf05270 */
[----:B------:R-:W-:Y:S05]  /*4260*/  @P0 BRA `(.L_x_83) ;  /* 0x00000000003c0947 */ /* 0x000fea0003800000 */
[----:B------:R-:W1:Y:S01]  /*4270*/  S2R R2, SR_LANEID ;  /* 0x0000000000027919 */ /* 0x000e620000000000 */
[----:B------:R-:W-:Y:S01]  /*4280*/  ULOP3.LUT UR8, URZ, UR8, URZ, 0x33, !UPT ;  /* 0x00000008ff087292 */ /* 0x000fe2000f8e33ff */
[----:B------:R-:W-:Y:S01]  /*4290*/  LOP3.LUT R4, RZ, UR5, RZ, 0x33, !PT ;  /* 0x00000005ff047c12 */ /* 0x000fe2000f8e33ff */
[----:B------:R-:W-:Y:S02]  /*42a0*/  VOTEU.ANY UR7, UPT, PT ;  /* 0x0000000000077886 */ /* 0x000fe400038e0100 */
[----:B------:R-:W-:Y:S01]  /*42b0*/  UFLO.U32 UR7, UR7 ;  /* 0x00000007000772bd */ /* 0x000fe200080e0000 */
[----:B------:R-:W2:Y:S01]  /*42c0*/  REDUX UR5, R4 ;  /* 0x00000000040573c4 */ /* 0x000ea20000000000 */
[----:B------:R-:W-:-:S06]  /*42d0*/  IMAD.U32 R0, RZ, RZ, UR8 ;  /* 0x00000008ff007e24 */ /* 0x000fcc000f8e00ff */
[----:B------:R1:W-:Y:S01]  /*42e0*/  UTCATOMSWS.AND URZ, UR8 ;  /* 0x0000000800ff79e3 */ /* 0x0003e20008000000 */
[----:B------:R-:W3:Y:S01]  /*42f0*/  REDUX UR6, R0 ;  /* 0x00000000000673c4 */ /* 0x000ee20000000000 */
[----:B-1----:R-:W-:Y:S01]  /*4300*/  ISETP.EQ.U32.AND P0, PT, R2, UR7, PT ;  /* 0x0000000702007c0c */ /* 0x002fe2000bf02070 */
[----:B--2---:R-:W-:Y:S01]  /*4310*/  IMAD.U32 R2, RZ, RZ, UR5 ;  /* 0x00000005ff027e24 */ /* 0x004fe2000f8e00ff */
[----:B---3--:R-:W-:-:S11]  /*4320*/  MOV R3, UR6 ;  /* 0x0000000600037c02 */ /* 0x008fd60008000f00 */
[----:B------:R1:W-:Y:S04]  /*4330*/  @P0 ATOMS.AND RZ, [UR4+0x14], R3 ;  /* 0x00001403ffff098c */ /* 0x0003e8000a800004 */
[----:B------:R1:W-:Y:S01]  /*4340*/  @P0 ATOMS.AND RZ, [UR4+0x18], R2 ;  /* 0x00001802ffff098c */ /* 0x0003e2000a800004 */
[----:B------:R-:W-:Y:S05]  /*4350*/  BRA `(.L_x_84) ;  /* 0x0000000000147947 */ /* 0x000fea0003800000 */
.L_x_83:
[----:B------:R-:W-:Y:S02]  /*4360*/  MOV R2, 0x4380 ;  /* 0x0000438000027802 */ /* 0x000fe40000000f00 */
[----:B---345:R-:W-:Y:S05]  /*4370*/  CALL.REL.NOINC `($__internal_0_$__cuda_sm10x_tcgen05_guardrail_trap_col_being_dealloced_not_returned_by_alloc) ;  /* 0x0000004400147944 */ /* 0x038fea0003c00000 */
[----:B------:R-:W-:Y:S05]  /*4380*/  BRA `(.L_x_84) ;  /* 0x0000000000087947 */ /* 0x000fea0003800000 */
.L_x_82:
[----:B------:R-:W-:Y:S02]  /*4390*/  MOV R2, 0x43b0 ;  /* 0x000043b000027802 */ /* 0x000fe40000000f00 */
[----:B---345:R-:W-:Y:S05]  /*43a0*/  CALL.REL.NOINC `($__internal_2_$__cuda_sm10x_tcgen05_guardrail_trap_unallocated_columns_being_dealloced) ;  /* 0x0000004400207944 */ /* 0x038fea0003c00000 */
.L_x_84:
[----:B------:R-:W-:Y:S01]  /*43b0*/  NOP ;  /* 0x0000000000007918 */ /* 0x000fe20000000000 */
[----:B----4-:R-:W-:Y:S05]  /*43c0*/  EXIT ;  /* 0x000000000000794d */ /* 0x010fea0003800000 */
.L_x_55:
[----:B------:R-:W-:-:S09]  /*43d0*/  UISETP.NE.OR UP5, UPT, UR10, 0x3, !UP5 ;  /* 0x000000030a00788c */ /* 0x000fd2000efa5670 */
[----:B------:R-:W-:Y:S05]  /*43e0*/  BRA.U UP5, `(.L_x_85) ;  /* 0x0000000d05347547 */ /* 0x000fea000b800000 */
[----:B------:R-:W1:Y:S01]  /*43f0*/  LDCU.64 UR6, c[0x0][0x888] ;  /* 0x00011100ff0677ac */ /* 0x000e620008000a00 */
[----:B------:R-:W2:Y:S01]  /*4400*/  LDC R0, c[0x0][0xb30] ;  /* 0x0002cc00ff007b82 */ /* 0x000ea20000000800 */
[----:B------:R-:W-:Y:S01]  /*4410*/  IMAD.MOV.U32 R30, RZ, RZ, 0x1 ;  /* 0x00000001ff1e7424 */ /* 0x000fe200078e00ff */
[----:B------:R-:W-:Y:S01]  /*4420*/  CS2R R28, SRZ ;  /* 0x00000000001c7805 */ /* 0x000fe2000001ff00 */
[----:B------:R-:W3:Y:S01]  /*4430*/  LDCU.64 UR4, c[0x0][0x890] ;  /* 0x00011200ff0477ac */ /* 0x000ee20008000a00 */
[----:B------:R-:W-:Y:S01]  /*4440*/  IMAD.MOV.U32 R25, RZ, RZ, 0x2800 ;  /* 0x00002800ff197424 */ /* 0x000fe200078e00ff */
[----:B------:R-:W-:-:S03]  /*4450*/  UMOV UR8, 0x400 ;  /* 0x0000040000087882 */ /* 0x000fc60000000000 */
[----:B------:R-:W4:Y:S01]  /*4460*/  LDC R19, c[0x0][0x370] ;  /* 0x0000dc00ff137b82 */ /* 0x000f220000000800 */
[----:B------:R-:W-:-:S07]  /*4470*/  UPLOP3.LUT UP1, UPT, UPT, UPT, UPT, 0x40, 0x4 ;  /* 0x000000000004789c */ /* 0x000fce0003f2e870 */
[----:B------:R-:W4:Y:S01]  /*4480*/  LDC R2, c[0x0][0xb0c] ;  /* 0x0002c300ff027b82 */ /* 0x000f220000000800 */
[----:B-1----:R-:W-:Y:S02]  /*4490*/  UISETP.NE.U32.AND UP5, UPT, UR6, URZ, UPT ;  /* 0x000000ff0600728c */ /* 0x002fe4000bfa5070 */
[----:B------:R-:W-:Y:S02]  /*44a0*/  ULEA UR6, UR37, UR8, 0x18 ;  /* 0x0000000825067291 */ /* 0x000fe4000f8ec0ff */
[----:B------:R-:W-:Y:S02]  /*44b0*/  UISETP.NE.AND.EX UP5, UPT, UR7, URZ, UPT, UP5 ;  /* 0x000000ff0700728c */ /* 0x000fe4000bfa5350 */
[----:B------:R-:W-:Y:S01]  /*44c0*/  UIADD3 UR7, UPT, UPT, UR6, 0x40, URZ ;  /* 0x0000004006077890 */ /* 0x000fe2000fffe0ff */
[----:B------:R-:W1:Y:S01]  /*44d0*/  LDC R18, c[0x0][0xb20] ;  /* 0x0002c800ff127b82 */ /* 0x000e620000000800 */
[----:B---3--:R-:W-:Y:S01]  /*44e0*/  UISETP.NE.U32.AND UP6, UPT, UR4, URZ, UPT ;  /* 0x000000ff0400728c */ /* 0x008fe2000bfc5070 */
[----:B--2---:R-:W-:Y:S01]  /*44f0*/  ISETP.NE.AND P1, PT, R0, 0x1, PT ;  /* 0x000000010000780c */ /* 0x004fe20003f25270 */
[----:B------:R-:W-:-:S02]  /*4500*/  UPRMT UR37, UR37, 0x654, UR7 ;  /* 0x0000065425257896 */ /* 0x000fc40008000007 */
[----:B------:R-:W-:-:S03]  /*4510*/  UISETP.NE.AND.EX UP6, UPT, UR5, URZ, UPT, UP6 ;  /* 0x000000ff0500728c */ /* 0x000fc6000bfc5360 */
[----:B------:R-:W2:Y:S08]  /*4520*/  LDC.64 R32, c[0x0][0x348] ;  /* 0x0000d200ff207b82 */ /* 0x000eb00000000a00 */
[----:B------:R-:W3:Y:S08]  /*4530*/  LDC.64 R16, c[0x0][0xb10] ;  /* 0x0002c400ff107b82 */ /* 0x000ef00000000a00 */
[----:B------:R-:W1:Y:S08]  /*4540*/  LDC.64 R6, c[0x0][0xb18] ;  /* 0x0002c600ff067b82 */ /* 0x000e700000000a00 */
[----:B------:R-:W1:Y:S08]  /*4550*/  LDC.64 R4, c[0x0][0xb28] ;  /* 0x0002ca00ff047b82 */ /* 0x000e700000000a00 */
[----:B----4-:R-:W1:Y:S02]  /*4560*/  LDC R24, c[0x0][0x374] ;  /* 0x0000dd00ff187b82 */ /* 0x010e640000000800 */
.L_x_93:
[C---:B------:R-:W-:Y:S02]  /*4570*/  LEA R0, R29.reuse, UR6, 0x3 ;  /* 0x000000061d007c11 */ /* 0x040fe4000f8e18ff */
[----:B------:R-:W-:Y:S02]  /*4580*/  SHF.L.U32 R3, R28, 0x1f, RZ ;  /* 0x0000001f1c037819 */ /* 0x000fe400000006ff */
[----:B------:R-:W-:Y:S02]  /*4590*/  LEA R20, R29, UR6, 0x4 ;  /* 0x000000061d147c11 */ /* 0x000fe4000f8e20ff */
[----:B----4-:R-:W4:Y:S02]  /*45a0*/  SYNCS.PHASECHK.TRANS64.TRYWAIT P0, [R0+URZ+0x60], R3 ;  /* 0x00006003000075a7 */ /* 0x010f2400080011ff */
[----:B----4-:R-:W-:Y:S05]  /*45b0*/  @!P0 BRA `(.L_x_86) ;  /* 0x0000004000008947 */ /* 0x010fea0003800000 */
.L_x_142:
[----:B------:R-:W-:Y:S01]  /*45c0*/  ISETP.GE.AND P0, PT, R92, 0x1, PT ;  /* 0x000000015c00780c */ /* 0x000fe20003f06270 */
[----:B------:R-:W1:Y:S01]  /*45d0*/  LDS.128 R20, [R20+0xf0] ;  /* 0x0000f00014147984 */ /* 0x000e620000000c00 */
[----:B------:R-:W-:Y:S01]  /*45e0*/  ISETP.NE.U32.AND P4, PT, RZ, UR4, PT ;  /* 0x00000004ff007c0c */ /* 0x000fe2000bf85070 */
[----:B----4-:R-:W-:Y:S01]  /*45f0*/  VIADD R0, R0, 0x70 ;  /* 0x0000007000007836 */ /* 0x010fe20000000000 */
[----:B------:R-:W-:Y:S02]  /*4600*/  SHF.L.U32 R26, R30, 0x1f, RZ ;  /* 0x0000001f1e1a7819 */ /* 0x000fe400000006ff */
[----:B------:R-:W-:Y:S02]  /*4610*/  ISETP.NE.AND.EX P4, PT, RZ, UR5, PT, P4 ;  /* 0x00000005ff007c0c */ /* 0x000fe4000bf85340 */
[----:B------:R-:W-:Y:S01]  /*4620*/  PRMT R0, RZ, 0x654, R0 ;  /* 0x00000654ff007816 */ /* 0x000fe20000000000 */
[----:B------:R-:W-:Y:S01]  /*4630*/  @!PT LDS RZ, [RZ] ;  /* 0x00000000fffff984 */ /* 0x000fe20000000800 */
[----:B------:R-:W-:Y:S01]  /*4640*/  @!PT LDS RZ, [RZ] ;  /* 0x00000000fffff984 */ /* 0x000fe20000000800 */
[----:B------:R-:W-:Y:S01]  /*4650*/  @!PT LDS RZ, [RZ] ;  /* 0x00000000fffff984 */ /* 0x000fe20000000800 */
[----:B------:R-:W-:Y:S01]  /*4660*/  @!PT LDS RZ, [RZ] ;  /* 0x00000000fffff984 */ /* 0x000fe20000000800 */
[----:B------:R4:W-:Y:S06]  /*4670*/  MEMBAR.ALL.CTA ;  /* 0x0000000000007992 */ /* 0x0009ec0000008000 */
[----:B----4-:R-:W4:Y:S02]  /*4680*/  FENCE.VIEW.ASYNC.S ;  /* 0x00000000000073c6 */ /* 0x010f240000000000 */
[----:B----4-:R4:W-:Y:S01]  /*4690*/  SYNCS.ARRIVE.TRANS64.RED.A1T0 RZ, [R0+URZ], RZ ;  /* 0x000000ff00ff79a7 */ /* 0x0109e200081004ff */
[----:B-1----:R-:W-:Y:S11]  /*46a0*/  LOP3.LUT P3, RZ, R22, 0x1, RZ, 0xc0, !PT ;  /* 0x0000000116ff7812 */ /* 0x002ff6000786c0ff */
[----:B------:R-:W-:Y:S02]  /*46b0*/  @!UPT UIADD3 URZ, UPT, UPT, URZ, URZ, URZ ;  /* 0x000000fffffff290 */ /* 0x000fe4000fffe0ff */
[----:B------:R-:W-:Y:S02]  /*46c0*/  @P3 MOV R13, R20 ;  /* 0x00000014000d3202 */ /* 0x000fe40000000f00 */
[----:B------:R-:W-:Y:S01]  /*46d0*/  @P3 LOP3.LUT R8, R21, 0xffff, RZ, 0xc0, !PT ;  /* 0x0000ffff15083812 */ /* 0x000fe200078ec0ff */
[----:B----4-:R-:W-:Y:S06]  /*46e0*/  @!P0 BRA `(.L_x_87) ;  /* 0x0000000000a48947 */ /* 0x010fec0003800000 */
[----:B------:R-:W-:Y:S01]  /*46f0*/  IMAD.HI.U32 R31, R24, R7, RZ ;  /* 0x00000007181f7227 */ /* 0x000fe200078e00ff */
[----:B------:R-:W-:Y:S02]  /*4700*/  ISETP.NE.AND P0, PT, R6, 0x1, PT ;  /* 0x000000010600780c */ /* 0x000fe40003f05270 */
[----:B------:R-:W-:Y:S01]  /*4710*/  ISETP.NE.AND P2, PT, R92, 0x1, PT ;  /* 0x000000015c00780c */ /* 0x000fe20003f45270 */
[----:B---3--:R-:W-:Y:S01]  /*4720*/  IMAD.HI.U32 R34, R19, R16, RZ ;  /* 0x0000001013227227 */ /* 0x008fe200078e00ff */
[----:B------:R-:W-:Y:S02]  /*4730*/  SHF.R.U32.HI R31, RZ, R18, R31 ;  /* 0x00000012ff1f7219 */ /* 0x000fe4000001161f */
[----:B------:R-:W-:Y:S01]  /*4740*/  ISETP.NE.AND P5, PT, R2, 0x1, PT ;  /* 0x000000010200780c */ /* 0x000fe20003fa5270 */
[----:B------:R-:W-:Y:S01]  /*4750*/  IMAD.HI.U32 R36, R13, R16, RZ ;  /* 0x000000100d247227 */ /* 0x000fe200078e00ff */
[----:B------:R-:W-:Y:S02]  /*4760*/  SHF.R.U32.HI R34, RZ, R17, R34 ;  /* 0x00000011ff227219 */ /* 0x000fe40000011622 */
[----:B------:R-:W-:Y:S01]  /*4770*/  SEL R3, R24, R31, !P0 ;  /* 0x0000001f18037207 */ /* 0x000fe20004000000 */
[C---:B------:R-:W-:Y:S01]  /*4780*/  IMAD.HI.U32 R31, R8.reuse, R7, RZ ;  /* 0x00000007081f7227 */ /* 0x040fe200078e00ff */
[----:B------:R-:W-:Y:S02]  /*4790*/  SEL R11, R19, R34, !P5 ;  /* 0x00000022130b7207 */ /* 0x000fe40006800000 */
[----:B------:R-:W-:Y:S01]  /*47a0*/  SHF.R.U32.HI R36, RZ, R17, R36 ;  /* 0x00000011ff247219 */ /* 0x000fe20000011624 */
[----:B------:R-:W-:Y:S01]  /*47b0*/  IMAD.HI.U32 R38, R3, R4, RZ ;  /* 0x0000000403267227 */ /* 0x000fe200078e00ff */
[----:B------:R-:W-:Y:S03]  /*47c0*/  SHF.R.U32.HI R31, RZ, R18, R31 ;  /* 0x00000012ff1f7219 */ /* 0x000fe6000001161f */
[----:B------:R-:W-:Y:S01]  /*47d0*/  IMAD.HI.U32 R34, R11, R4, RZ ;  /* 0x000000040b227227 */ /* 0x000fe200078e00ff */
[----:B------:R-:W-:Y:S02]  /*47e0*/  @P2 SHF.R.U32.HI R3, RZ, R5, R38 ;  /* 0x00000005ff032219 */ /* 0x000fe40000011626 */
[----:B------:R-:W-:Y:S02]  /*47f0*/  SEL R9, R8, R31, !P0 ;  /* 0x0000001f08097207 */ /* 0x000fe40004000000 */
[----:B------:R-:W-:Y:S01]  /*4800*/  @P2 SHF.R.U32.HI R11, RZ, R5, R34 ;  /* 0x00000005ff0b2219 */ /* 0x000fe20000011622 */
[C---:B------:R-:W-:Y:S01]  /*4810*/  IMAD R10, R92.reuse, R3, RZ ;  /* 0x000000035c0a7224 */ /* 0x040fe200078e02ff */
[----:B------:R-:W-:Y:S01]  /*4820*/  SEL R3, R13, R36, !P5 ;  /* 0x000000240d037207 */ /* 0x000fe20006800000 */
[C---:B------:R-:W-:Y:S03]  /*4830*/  IMAD.HI.U32 R14, R9.reuse, R4, RZ ;  /* 0x00000004090e7227 */ /* 0x040fe600078e00ff */
[----:B------:R-:W-:Y:S01]  /*4840*/  ISETP.GE.AND P0, PT, R9, R10, PT ;  /* 0x0000000a0900720c */ /* 0x000fe20003f06270 */
[C---:B------:R-:W-:Y:S01]  /*4850*/  IMAD R12, R92.reuse, R11, RZ ;  /* 0x0000000b5c0c7224 */ /* 0x040fe200078e02ff */
[-C--:B------:R-:W-:Y:S04]  /*4860*/  SHF.R.U32.HI R14, RZ, R5.reuse, R14 ;  /* 0x00000005ff0e7219 */ /* 0x080fe8000001160e */
[----:B------:R-:W-:Y:S02]  /*4870*/  ISETP.GE.OR P0, PT, R3, R12, P0 ;  /* 0x0000000c0300720c */ /* 0x000fe40000706670 */
[----:B------:R-:W-:Y:S05]  /*4880*/  SEL R15, R9, R14, !P2 ;  /* 0x0000000e090f7207 */ /* 0x000fea0005000000 */
[----:B------:R-:W-:Y:S04]  /*4890*/  IMAD.MOV R14, RZ, RZ, -R15 ;  /* 0x000000ffff0e7224 */ /* 0x000fe800078e0a0f */
[----:B------:R-:W-:Y:S02]  /*48a0*/  IMAD R14, R92, R14, R9 ;  /* 0x0000000e5c0e7224 */ /* 0x000fe400078e0209 */
[C---:B------:R-:W-:Y:S05]  /*48b0*/  @!P0 IMAD.HI.U32 R10, R3.reuse, R4, RZ ;  /* 0x00000004030a8227 */ /* 0x040fea00078e00ff */
[----:B------:R-:W-:Y:S04]  /*48c0*/  @!P0 SHF.R.U32.HI R10, RZ, R5, R10 ;  /* 0x00000005ff0a8219 */ /* 0x000fe8000001160a */
[----:B------:R-:W-:Y:S01]  /*48d0*/  @!P0 SEL R0, R3, R10, !P2 ;  /* 0x0000000a03008207 */ /* 0x000fe20005000000 */
[----:B------:R-:W-:Y:S03]  /*48e0*/  IMAD.MOV R10, RZ, RZ, -R3 ;  /* 0x000000ffff0a7224 */ /* 0x000fe600078e0a03 */
[----:B------:R-:W-:Y:S01]  /*48f0*/  @!P0 IADD3 R15, PT, PT, R15, -R0, RZ ;  /* 0x800000000f0f8210 */ /* 0x000fe20007ffe0ff */
[----:B------:R-:W-:Y:S01]  /*4900*/  @!P0 IMAD R0, R11, R14, R0 ;  /* 0x0000000e0b008224 */ /* 0x000fe200078e0200 */
[----:B------:R-:W-:Y:S01]  /*4910*/  IADD3 R11, PT, PT, -R9, RZ, RZ ;  /* 0x000000ff090b7210 */ /* 0x000fe20007ffe1ff */
[----:B------:R-:W-:Y:S02]  /*4920*/  IMAD R13, R2, R10, R13 ;  /* 0x0000000a020d7224 */ /* 0x000fe400078e020d */
[----:B------:R-:W-:Y:S02]  /*4930*/  @!P0 IMAD R9, R15, R92, R3 ;  /* 0x0000005c0f098224 */ /* 0x000fe400078e0203 */
[----:B------:R-:W-:Y:S02]  /*4940*/  @!P0 IMAD.MOV.U32 R3, RZ, RZ, R0 ;  /* 0x000000ffff038224 */ /* 0x000fe400078e0000 */
[----:B------:R-:W-:Y:S02]  /*4950*/  IMAD R8, R6, R11, R8 ;  /* 0x0000000b06087224 */ /* 0x000fe400078e0208 */
[----:B------:R-:W-:Y:S02]  /*4960*/  IMAD R13, R3, R2, R13 ;  /* 0x00000002030d7224 */ /* 0x000fe400078e020d */
[----:B------:R-:W-:Y:S02]  /*4970*/  IMAD R8, R9, R6, R8 ;  /* 0x0000000609087224 */ /* 0x000fe400078e0208 */
.L_x_87:
[----:B------:R-:W-:Y:S05]  /*4980*/  BRA.U UP1, `(.L_x_88) ;  /* 0x0000000101107547 */ /* 0x000fea000b800000 */
[----:B------:R-:W-:Y:S04]  /*4990*/  MOV R0, UR14 ;  /* 0x0000000e00007c02 */ /* 0x000fe80008000f00 */
[----:B------:R-:W-:Y:S04]  /*49a0*/  SHF.L.U32 R3, R0, 0x1f, RZ ;  /* 0x0000001f00037819 */ /* 0x000fe800000006ff */
[----:B------:R-:W1:Y:S02]  /*49b0*/  SYNCS.PHASECHK.TRANS64.TRYWAIT P0, [UR6+0x58], R3 ;  /* 0x00005803ff0075a7 */ /* 0x000e640008001106 */
[----:B-1----:R-:W-:Y:S05]  /*49c0*/  @!P0 BRA `(.L_x_89) ;  /* 0x0000003c00108947 */ /* 0x002fea0003800000 */
.L_x_88:
[----:B------:R-:W-:Y:S05]  /*49d0*/  BRA.U !UP6, `(.L_x_90) ;  /* 0x000000010e347547 */ /* 0x000fea000b800000 */
[----:B------:R-:W-:Y:S01]  /*49e0*/  UPLOP3.LUT UP0, UPT, UPT, UPT, UP5, 0x80, 0x8 ;  /* 0x000000000008789c */ /* 0x000fe20003f0f050 */
[----:B------:R-:W-:Y:S05]  /*49f0*/  HFMA2 R198, -RZ, RZ, 0, 5.9604644775390625e-08 ;  /* 0x00000001ffc67431 */ /* 0x000fea00000001ff */
[----:B------:R-:W-:Y:S05]  /*4a00*/  PLOP3.LUT P0, PT, PT, PT, UP0, 0x80, 0x8 ;  /* 0x000000000008781c */ /* 0x000fea0003f0f008 */
[----:B------:R-:W4:Y:S01]  /*4a10*/  @UP0 LDCU.64 UR8, c[0x0][0x888] ;  /* 0x00011100ff0807ac */ /* 0x000f220008000a00 */
[----:B------:R-:W-:Y:S04]  /*4a20*/  @UP0 UIMAD UR7, UR36, UR4, URZ ;  /* 0x00000004240702a4 */ /* 0x000fe8000f8e02ff */
[----:B----4-:R-:W-:Y:S06]  /*4a30*/  @UP0 UIMAD.WIDE UR8, UR7, 0x4, UR8 ;  /* 0x00000004070808a5 */ /* 0x010fec000f8e0208 */
[----:B------:R-:W-:Y:S02]  /*4a40*/  IMAD.U32 R10, RZ, RZ, UR8 ;  /* 0x00000008ff0a7e24 */ /* 0x000fe4000f8e00ff */
[----:B------:R-:W-:Y:S05]  /*4a50*/  IMAD.U32 R11, RZ, RZ, UR9 ;  /* 0x00000009ff0b7e24 */ /* 0x000fea000f8e00ff */
[----:B-1----:R-:W4:Y:S02]  /*4a60*/  @P0 LDG.E R0, desc[UR46][R10.64] ;  /* 0x0000002e0a000981 */ /* 0x002f24000c1e1900 */
[----:B----4-:R-:W-:Y:S01]  /*4a70*/  @P0 R2UR UR38, R0 ;  /* 0x00000000002602ca */ /* 0x010fe200000e0000 */
[----:B------:R-:W-:Y:S05]  /*4a80*/  IMAD.MOV.U32 R0, RZ, RZ, 0x1 ;  /* 0x00000001ff007424 */ /* 0x000fea00078e00ff */
[----:B------:R-:W-:Y:S08]  /*4a90*/  @!P0 PRMT R198, R0, 0x7610, R198 ;  /* 0x0000761000c68816 */ /* 0x000ff000000000c6 */
[----:B------:R-:W4:Y:S02]  /*4aa0*/  @!UP0 LDCU UR38, c[0x0][0x880] ;  /* 0x00011000ff2687ac */ /* 0x000f240008000800 */
.L_x_90:
[----:B----4-:R-:W-:Y:S01]  /*4ab0*/  @!P4 FSETP.EQ.AND P5, PT, RZ, UR38, PT ;  /* 0x00000026ff00cc0b */ /* 0x010fe2000bfa2000 */
[----:B------:R-:W-:Y:S01]  /*4ac0*/  @!UPT UIADD3 URZ, UPT, UPT, URZ, URZ, URZ ;  /* 0x000000fffffff290 */ /* 0x000fe2000fffe0ff */
[----:B------:R-:W-:Y:S11]  /*4ad0*/  @!P4 BRA `(.L_x_91) ;  /* 0x000000000014c947 */ /* 0x000ff60003800000 */
[----:B------:R-:W-:Y:S02]  /*4ae0*/  LOP3.LUT P0, RZ, R198, 0xff, RZ, 0xc0, !PT ;  /* 0x000000ffc6ff7812 */ /* 0x000fe4000780c0ff */
[----:B------:R-:W-:Y:S04]  /*4af0*/  PLOP3.LUT P5, PT, PT, PT, UP0, 0x80, 0x8 ;  /* 0x000000000008781c */ /* 0x000fe80003faf008 */
[----:B------:R-:W-:Y:S07]  /*4b00*/  PLOP3.LUT P5, PT, P5, PT, PT, 0x8, 0x80 ;  /* 0x000000000080781c */ /* 0x000fee0002fae170 */
[----:B------:R-:W-:Y:S11]  /*4b10*/  @P0 FSETP.EQ.AND P5, PT, RZ, UR38, PT ;  /* 0x00000026ff000c0b */ /* 0x000ff6000bfa2000 */
[----:B------:R-:W-:Y:S02]  /*4b20*/  @!UPT UIADD3 URZ, UPT, UPT, URZ, URZ, URZ ;  /* 0x000000fffffff290 */ /* 0x000fe4000fffe0ff */
.L_x_91:
[----:B------:R-:W4:Y:S01]  /*4b30*/  SYNCS.PHASECHK.TRANS64.TRYWAIT P4, [UR6+0x48], R26 ;  /* 0x0000481aff0075a7 */ /* 0x000f220008081106 */
[----:B------:R-:W-:Y:S01]  /*4b40*/  @P3 SHF.R.U32.HI R27, RZ, 0x10, R21 ;  /* 0x00000010ff1b3819 */ /* 0x000fe20000011615 */
[----:B------:R-:W-:Y:S01]  /*4b50*/  VIADD R29, R29, 0x1 ;  /* 0x000000011d1d7836 */ /* 0x000fe20000000000 */
[----:B------:R-:W2:Y:S08]  /*4b60*/  LDC.64 R14, c[0x0][0xb10] ;  /* 0x0002c400ff0e7b82 */ /* 0x000eb00000000a00 */
[----:B------:R-:W3:Y:S08]  /*4b70*/  LDC.64 R10, c[0x0][0xb18] ;  /* 0x0002c600ff0a7b82 */ /* 0x000ef00000000a00 */
[----:B-1----:R-:W1:Y:S08]  /*4b80*/  @!P1 LDC R0, c[0x0][0xb20] ;  /* 0x0002c800ff009b82 */ /* 0x002e700000000800 */
[----:B------:R-:W1:Y:S01]  /*4b90*/  @!P1 LDC R3, c[0x0][0xb0c] ;  /* 0x0002c300ff039b82 */ /* 0x000e620000000800 */
[----:B--2---:R-:W-:Y:S05]  /*4ba0*/  @!P1 IMAD.HI.U32 R14, R13, R14, RZ ;  /* 0x0000000e0d0e9227 */ /* 0x004fea00078e00ff */
[----:B------:R-:W-:Y:S01]  /*4bb0*/  @!P1 SHF.R.U32.HI R14, RZ, R15, R14 ;  /* 0x0000000fff0e9219 */ /* 0x000fe2000001160e */
[----:B---3--:R-:W-:Y:S01]  /*4bc0*/  @!P1 IMAD.HI.U32 R11, R8, R11, RZ ;  /* 0x0000000b080b9227 */ /* 0x008fe200078e00ff */
[----:B------:R-:W-:Y:S04]  /*4bd0*/  @!P1 ISETP.NE.AND P0, PT, R10, 0x1, PT ;  /* 0x000000010a00980c */ /* 0x000fe80003f05270 */
[----:B-1----:R-:W-:Y:S02]  /*4be0*/  @!P1 SHF.R.U32.HI R9, RZ, R0, R11 ;  /* 0x00000000ff099219 */ /* 0x002fe4000001160b */
[----:B------:R-:W-:Y:S02]  /*4bf0*/  @!P1 ISETP.NE.AND P2, PT, R3, 0x1, PT ;  /* 0x000000010300980c */ /* 0x000fe40003f45270 */
[----:B------:R-:W-:Y:S02]  /*4c00*/  @!P1 SEL R9, R8, R9, !P0 ;  /* 0x0000000908099207 */ /* 0x000fe40004000000 */
[----:B------:R-:W-:Y:S02]  /*4c10*/  ELECT P0, URZ, PT ;  /* 0x0000000000ff782f */ /* 0x000fe40003800000 */
[----:B------:R-:W-:Y:S05]  /*4c20*/  @!P1 SEL R14, R13, R14, !P2 ;  /* 0x0000000e0d0e9207 */ /* 0x000fea0005000000 */
[----:B------:R-:W-:Y:S02]  /*4c30*/  @!P1 IMAD.IADD R0, R9, 0x1, -R14 ;  /* 0x0000000109009824 */ /* 0x000fe400078e0a0e */
[----:B------:R-:W-:Y:S02]  /*4c40*/  @!P1 IMAD.IADD R9, R14, 0x1, -R9 ;  /* 0x000000010e099824 */ /* 0x000fe400078e0a09 */
[----:B------:R-:W-:Y:S02]  /*4c50*/  @!P1 IMAD R13, R0, R3, R13 ;  /* 0x00000003000d9224 */ /* 0x000fe400078e020d */
[----:B------:R-:W-:Y:S01]  /*4c60*/  @!P1 IMAD R8, R9, R10, R8 ;  /* 0x0000000a09089224 */ /* 0x000fe200078e0208 */
[----:B----4-:R-:W-:Y:S06]  /*4c70*/  @!P4 BRA `(.L_x_92) ;  /* 0x00000038007cc947 */ /* 0x010fec0003800000 */
.L_x_145:
[----:B------:R-:W-:Y:S01]  /*4c80*/  PLOP3.LUT P5, PT, P5, P0, PT, 0xf2, 0x2f ;  /* 0x00000000002f781c */ /* 0x000fe20002fa1e72 */
[----:B------:R-:W-:Y:S01]  /*4c90*/  UMOV UR22, 0x0 ;  /* 0x0000000000167882 */ /* 0x000fe20000000000 */
[----:B------:R-:W-:Y:S01]  /*4ca0*/  UMOV UR23, 0x10000000 ;  /* 0x1000000000177882 */ /* 0x000fe20000000000 */
[----:B------:R-:W-:Y:S01]  /*4cb0*/  UMOV UR44, UR36 ;  /* 0x00000024002c7c82 */ /* 0x000fe20008000000 */
[----:B------:R-:W-:Y:S01]  /*4cc0*/  UMOV UR28, UR36 ;  /* 0x00000024001c7c82 */ /* 0x000fe20008000000 */
[----:B------:R-:W-:Y:S01]  /*4cd0*/  UMOV UR20, UR36 ;  /* 0x0000002400147c82 */ /* 0x000fe20008000000 */
[----:B------:R-:W-:Y:S01]  /*4ce0*/  UMOV UR12, UR36 ;  /* 0x00000024000c7c82 */ /* 0x000fe20008000000 */
[----:B------:R-:W-:Y:S06]  /*4cf0*/  LOP3.LUT R30, R30, 0x1, RZ, 0x3c, !PT ;  /* 0x000000011e1e7812 */ /* 0x000fec00078e3cff */
[----:B-1----:R-:W-:Y:S01]  /*4d00*/  @!P5 IADD3 R3, P0, PT, R32, 0x580, RZ ;  /* 0x000005802003d810 */ /* 0x002fe20007f1e0ff */
[----:B------:R-:W-:Y:S01]  /*4d10*/  @!P5 IMAD R197, R197, 0x50, RZ ;  /* 0x00000050c5c5d824 */ /* 0x000fe200078e02ff */
[----:B------:R-:W-:Y:S01]  /*4d20*/  VOTEU.ALL UP4, P5 ;  /* 0x0000000000ff7886 */ /* 0x000fe20002880000 */
[----:B------:R-:W-:Y:S01]  /*4d30*/  @!P5 IMAD.SHL.U32 R187, R187, 0x80, RZ ;  /* 0x00000080bbbbd824 */ /* 0x000fe200078e00ff */
[----:B------:R-:W-:Y:S01]  /*4d40*/  @!P5 R2UR UR8, R3 ;  /* 0x000000000308d2ca */ /* 0x000fe200000e0000 */
[----:B------:R-:W-:Y:S01]  /*4d50*/  @!P5 IMAD.X R0, RZ, RZ, R33, P0 ;  /* 0x000000ffff00d224 */ /* 0x000fe200000e0621 */
[----:B------:R-:W-:Y:S01]  /*4d60*/  @!P5 R2UR UR42, R197 ;  /* 0x00000000c52ad2ca */ /* 0x000fe200000e0000 */
[----:B------:R-:W-:Y:S01]  /*4d70*/  @!UP4 UIADD3 UR41, UPT, UPT, UR6, 0x40, URZ ;  /* 0x000000400629c890 */ /* 0x000fe2000fffe0ff */
[----:B------:R-:W-:Y:S01]  /*4d80*/  @!P5 R2UR UR43, R187 ;  /* 0x00000000bb2bd2ca */ /* 0x000fe200000e0000 */
[----:B------:R-:W-:Y:S01]  /*4d90*/  @!UP4 UIADD3 UR40, UPT, UPT, UR6, 0x180, URZ ;  /* 0x000001800628c890 */ /* 0x000fe2000fffe0ff */
[----:B------:R-:W-:Y:S01]  /*4da0*/  @!P5 R2UR UR7, R0 ;  /* 0x000000000007d2ca */ /* 0x000fe200000e0000 */
[----:B------:R-:W-:Y:S01]  /*4db0*/  VOTEU.ALL UP3, P5 ;  /* 0x0000000000ff7886 */ /* 0x000fe20002860000 */
[----:B------:R-:W-:Y:S01]  /*4dc0*/  @!UP4 UIADD3 UR32, UPT, UPT, UR6, 0x980, URZ ;  /* 0x000009800620c890 */ /* 0x000fe2000fffe0ff */
[----:B------:R-:W-:Y:S01]  /*4dd0*/  ISETP.NE.AND P0, PT, R29, 0x2, PT ;  /* 0x000000021d00780c */ /* 0x000fe20003f05270 */
[----:B------:R-:W-:Y:S01]  /*4de0*/  VOTEU.ALL UP2, P5 ;  /* 0x0000000000ff7886 */ /* 0x000fe20002840000 */
[----:B------:R-:W-:Y:S01]  /*4df0*/  UMOV UR33, UR41 ;  /* 0x0000002900217c82 */ /* 0x000fe20008000000 */
[----:B------:R-:W-:Y:S01]  /*4e00*/  @!UP4 UIADD3 UR24, UPT, UPT, UR6, 0x1180, URZ ;  /* 0x000011800618c890 */ /* 0x000fe2000fffe0ff */
[----:B------:R-:W-:Y:S01]  /*4e10*/  IMAD.U32 R10, RZ, RZ, UR8 ;  /* 0x00000008ff0a7e24 */ /* 0x000fe2000f8e00ff */
[----:B------:R-:W-:Y:S01]  /*4e20*/  VOTEU.ALL UP1, P5 ;  /* 0x0000000000ff7886 */ /* 0x000fe20002820000 */
[----:B------:R-:W-:Y:S01]  /*4e30*/  @!UP4 UIADD3 UR34, UPT, UPT, UR42, 0x10, URZ ;  /* 0x000000102a22c890 */ /* 0x000fe2000fffe0ff */
[----:B------:R-:W-:Y:S01]  /*4e40*/  SEL R3, RZ, 0x1, P0 ;  /* 0x00000001ff037807 */ /* 0x000fe20000000000 */
[----:B------:R-:W-:Y:S01]  /*4e50*/  UMOV UR35, UR43 ;  /* 0x0000002b00237c82 */ /* 0x000fe20008000000 */
[----:B------:R-:W-:Y:S01]  /*4e60*/  @!P5 R2UR UR30, R10 ;  /* 0x000000000a1ed2ca */ /* 0x000fe200000e0000 */
[----:B------:R-:W-:Y:S01]  /*4e70*/  IMAD.U32 R11, RZ, RZ, UR7 ;  /* 0x00000007ff0b7e24 */ /* 0x000fe2000f8e00ff */
[----:B------:R-:W-:Y:S01]  /*4e80*/  @!UP4 UIADD3 UR26, UPT, UPT, UR42, 0x20, URZ ;  /* 0x000000202a1ac890 */ /* 0x000fe2000fffe0ff */
[----:B------:R-:W-:Y:S01]  /*4e90*/  LOP3.LUT R28, R28, R3, RZ, 0x3c, !PT ;  /* 0x000000031c1c7212 */ /* 0x000fe200078e3cff */
[----:B------:R-:W-:Y:S01]  /*4ea0*/  UMOV UR25, UR41 ;  /* 0x0000002900197c82 */ /* 0x000fe20008000000 */
[----:B------:R-:W-:Y:S01]  /*4eb0*/  UMOV UR27, UR43 ;  /* 0x0000002b001b7c82 */ /* 0x000fe20008000000 */
[----:B------:R-:W-:Y:S01]  /*4ec0*/  @!P5 R2UR UR31, R11 ;  /* 0x000000000b1fd2ca */ /* 0x000fe200000e0000 */
[----:B------:R-:W-:Y:S01]  /*4ed0*/  @!UP4 UIADD3 UR16, UPT, UPT, UR6, 0x1980, URZ ;  /* 0x000019800610c890 */ /* 0x000fe2000fffe0ff */
[----:B------:R-:W-:Y:S01]  /*4ee0*/  SEL R29, R29, RZ, P0 ;  /* 0x000000ff1d1d7207 */ /* 0x000fe20000000000 */
[----:B------:R-:W-:Y:S01]  /*4ef0*/  @!UP4 UIADD3 UR18, UPT, UPT, UR42, 0x30, URZ ;  /* 0x000000302a12c890 */ /* 0x000fe2000fffe0ff */
[----:B------:R-:W-:Y:S01]  /*4f00*/  IMAD.IADD R197, R8, 0x1, R186 ;  /* 0x0000000108c57824 */ /* 0x000fe200078e02ba */
[----:B------:R-:W-:Y:S01]  /*4f10*/  UMOV UR17, UR41 ;  /* 0x0000002900117c82 */ /* 0x000fe20008000000 */
[----:B------:R-:W-:Y:S01]  /*4f20*/  UMOV UR19, UR43 ;  /* 0x0000002b00137c82 */ /* 0x000fe20008000000 */
[----:B------:R-:W-:Y:S01]  /*4f30*/  @!UP4 UIADD3 UR8, UPT, UPT, UR6, 0x2180, URZ ;  /* 0x000021800608c890 */ /* 0x000fe2000fffe0ff */
[----:B------:R-:W-:Y:S01]  /*4f40*/  IMAD.IADD R187, R13, 0x1, R196 ;  /* 0x000000010dbb7824 */ /* 0x000fe200078e02c4 */
[----:B------:R-:W-:Y:S01]  /*4f50*/  @!UP4 UIADD3 UR10, UPT, UPT, UR42, 0x40, URZ ;  /* 0x000000402a0ac890 */ /* 0x000fe2000fffe0ff */
[----:B------:R-:W-:Y:S01]  /*4f60*/  UMOV UR9, UR41 ;  /* 0x0000002900097c82 */ /* 0x000fe20008000000 */
[----:B------:R-:W-:Y:S02]  /*4f70*/  UMOV UR11, UR43 ;  /* 0x0000002b000b7c82 */ /* 0x000fe40008000000 */
[----:B------:R-:W-:Y:S01]  /*4f80*/  @!UP3 UTMALDG.3D [UR40], [UR30], desc[UR22] ;  /* 0x000016281e00b5b4 */ /* 0x000fe20008011000 */
[----:B------:R1:W-:Y:S01]  /*4f90*/  @!UP2 UTMALDG.3D [UR32], [UR30], desc[UR22] ;  /* 0x000016201e00a5b4 */ /* 0x0003e20008011000 */
[----:B------:R-:W-:Y:S01]  /*4fa0*/  VOTEU.ALL UP2, P5 ;  /* 0x0000000000ff7886 */ /* 0x000fe20002840000 */
[----:B------:R4:W-:Y:S01]  /*4fb0*/  @!UP1 UTMALDG.3D [UR24], [UR30], desc[UR22] ;  /* 0x000016181e0095b4 */ /* 0x0009e20008011000 */
[----:B------:R-:W-:Y:S03]  /*4fc0*/  VOTEU.ALL UP1, P5 ;  /* 0x0000000000ff7886 */ /* 0x000fe60002820000 */
[----:B------:R4:W-:Y:S02]  /*4fd0*/  @!UP2 UTMALDG.3D [UR16], [UR30], desc[UR22] ;  /* 0x000016101e00a5b4 */ /* 0x0009e40008011000 */
[----:B------:R4:W-:Y:S01]  /*4fe0*/  @!UP1 UTMALDG.3D [UR8], [UR30], desc[UR22] ;  /* 0x000016081e0095b4 */ /* 0x0009e20008011000 */
[----:B------:R4:W-:Y:S01]  /*4ff0*/  @!P5 SYNCS.ARRIVE.TRANS64.RED.A0TR RZ, [UR6+0x40], R25 ;  /* 0x00004019ffffd9a7 */ /* 0x0009e20008300406 */
[----:B------:R-:W-:Y:S01]  /*5000*/  UPLOP3.LUT UP1, UPT, UPT, UPT, UPT, 0x80, 0x8 ;  /* 0x000000000008789c */ /* 0x000fe20003f2f070 */
[----:B-1----:R-:W-:Y:S01]  /*5010*/  @P3 R2UR UR36, R27 ;  /* 0x000000001b2432ca */ /* 0x002fe200000e0000 */
[----:B------:R-:W-:Y:S01]  /*5020*/  SYNCS.ARRIVE.TRANS64.RED.A1T0 RZ, [UR37], RZ ;  /* 0x000000ffffff79a7 */ /* 0x000fe20008100425 */
[----:B------:R-:W-:Y:S02]  /*5030*/  @!UPT UIADD3 URZ, UPT, UPT, URZ, URZ, URZ ;  /* 0x000000fffffff290 */ /* 0x000fe4000fffe0ff */
[----:B------:R-:W-:Y:S11]  /*5040*/  @P3 BRA `(.L_x_93) ;  /* 0xfffffff400483947 */ /* 0x000ff6000383ffff */
[----:B------:R-:W-:Y:S07]  /*5050*/  MOV R0, UR6 ;  /* 0x0000000600007c02 */ /* 0x000fee0008000f00 */
.L_x_94:
[----:B-1----:R-:W-:-:S04]  /*5060*/  SHF.L.U32 R3, R30, 0x1f, RZ ;  /* 0x0000001f1e037819 */ /* 0x002fc800000006ff */
[----:B------:R1:W2:Y:S03]  /*5070*/  SYNCS.PHASECHK.TRANS64.TRYWAIT P0, [R0+URZ+0x48], R3 ;  /* 0x00004803000075a7 */ /* 0x0002a600080011ff */
[----:B--2---:R-:W-:Y:S05]  /*5080*/  @!P0 NANOSLEEP.SYNCS 0x989680 ;  /* 0x009896800000895d */ /* 0x004fea0003900000 */
[----:B------:R-:W2:Y:S02]  /*5090*/  @!P0 SYNCS.PHASECHK.TRANS64 P0, [R0+URZ+0x48], R3 ;  /* 0x00004803000085a7 */ /* 0x000ea400080010ff */
[----:B--2-4-:R-:W-:Y:S05]  /*50a0*/  @P0 EXIT ;  /* 0x000000000000094d */ /* 0x014fea0003800000 */
[----:B------:R-:W-:Y:S05]  /*50b0*/  BRA `(.L_x_94) ;  /* 0xfffffffc00e87947 */ /* 0x000fea000383ffff */
.L_x_85:
[----:B------:R-:W-:-:S06]  /*50c0*/  UISETP.GE.AND UP1, UPT, UR10, 0x4, UPT ;  /* 0x000000040a00788c */ /* 0x000fcc000bf26270 */
[----:B------:R-:W-:-:S13]  /*50d0*/  PLOP3.LUT P0, PT, PT, PT, UP1, 0x80, 0x8 ;  /* 0x000000000008781c */ /* 0x000fda0003f0f018 */
[----:B------:R-:W-:Y:S05]  /*50e0*/  @!P0 EXIT ;  /* 0x000000000000894d */ /* 0x000fea0003800000 */
[----:B------:R-:W-:Y:S01]  /*50f0*/  BAR.SYNC.DEFER_BLOCKING 0x6, 0xa0 ;  /* 0x0182800000007b1d */ /* 0x000fe20000010000 */
[C---:B------:R-:W-:Y:S01]  /*5100*/  IMAD.U32 R2, R212.reuse, 0x10000, RZ ;  /* 0x00010000d4027824 */ /* 0x040fe200078e00ff */
[----:B------:R-:W-:Y:S01]  /*5110*/  LOP3.LUT R211, R5, 0x60, R212, 0xf8, !PT ;  /* 0x0000006005d37812 */ /* 0x000fe200078ef8d4 */
[----:B------:R-:W-:Y:S01]  /*5120*/  IMAD.MOV.U32 R99, RZ, RZ, RZ ;  /* 0x000000ffff637224 */ /* 0x000fe200078e00ff */
[----:B------:R-:W-:Y:S01]  /*5130*/  LOP3.LUT R212, R212, 0x60, RZ, 0xc0, !PT ;  /* 0x00000060d4d47812 */ /* 0x000fe200078ec0ff */
[----:B------:R-:W-:Y:S01]  /*5140*/  IMAD.MOV.U32 R210, RZ, RZ, RZ ;  /* 0x000000ffffd27224 */ /* 0x000fe200078e00ff */
[----:B------:R-:W-:Y:S02]  /*5150*/  UMOV UR39, 0x400 ;  /* 0x0000040000277882 */ /* 0x000fe40000000000 */
[----:B------:R-:W1:Y:S01]  /*5160*/  LDC R201, c[0x0][0x370] ;  /* 0x0000dc00ffc97b82 */ /* 0x000e620000000800 */
[----:B------:R-:W-:Y:S01]  /*5170*/  ULEA UR39, UR37, UR39, 0x18 ;  /* 0x0000002725277291 */ /* 0x000fe2000f8ec0ff */
[----:B------:R-:W-:Y:S01]  /*5180*/  LOP3.LUT R2, R2, 0x600000, RZ, 0xc0, !PT ;  /* 0x0060000002027812 */ /* 0x000fe200078ec0ff */
[----:B------:R-:W-:Y:S01]  /*5190*/  IMAD.MOV.U32 R214, RZ, RZ, RZ ;  /* 0x000000ffffd67224 */ /* 0x000fe200078e00ff */
[----:B------:R-:W-:Y:S01]  /*51a0*/  CS2R R208, SRZ ;  /* 0x0000000000d07805 */ /* 0x000fe2000001ff00 */
[----:B------:R-:W2:Y:S02]  /*51b0*/  LDCU.64 UR48, c[0x0][0x348] ;  /* 0x00006900ff3077ac */ /* 0x000ea40008000a00 */
[----:B------:R-:W-:Y:S01]  /*51c0*/  LEA R211, R211, UR39, 0x4 ;  /* 0x00000027d3d37c11 */ /* 0x000fe2000f8e20ff */
[----:B------:R-:W3:Y:S01]  /*51d0*/  LDC R94, c[0x0][0xb0c] ;  /* 0x0002c300ff5e7b82 */ /* 0x000ee20000000800 */
[----:B------:R-:W4:Y:S01]  /*51e0*/  LDCU.64 UR40, c[0x0][0x888] ;  /* 0x00011100ff2877ac */ /* 0x000f220008000a00 */
[----:B------:R-:W1:Y:S06]  /*51f0*/  LDCU.64 UR42, c[0x0][0x890] ;  /* 0x00011200ff2a77ac */ /* 0x000e6c0008000a00 */
[----:B------:R-:W1:Y:S01]  /*5200*/  LDC R199, c[0x0][0xb20] ;  /* 0x0002c800ffc77b82 */ /* 0x000e620000000800 */
[----:B------:R-:W2:Y:S07]  /*5210*/  LDS R3, [UR39+0x110] ;  /* 0x00011027ff037984 */ /* 0x000eae0008000800 */
[----:B------:R-:W1:Y:S08]  /*5220*/  LDC R93, c[0x0][0xb30] ;  /* 0x0002cc00ff5d7b82 */ /* 0x000e700000000800 */
[----:B------:R-:W1:Y:S08]  /*5230*/  LDC.64 R184, c[0x0][0xb10] ;  /* 0x0002c400ffb87b82 */ /* 0x000e700000000a00 */
[----:B------:R-:W1:Y:S08]  /*5240*/  LDC.64 R90, c[0x0][0xb18] ;  /* 0x0002c600ff5a7b82 */ /* 0x000e700000000a00 */
[----:B------:R-:W1:Y:S08]  /*5250*/  LDC.64 R88, c[0x0][0xb28] ;  /* 0x0002ca00ff587b82 */ /* 0x000e700000000a00 */
[----:B------:R-:W1:Y:S01]  /*5260*/  LDC.64 R182, c[0x0][0x8b0] ;  /* 0x00022c00ffb67b82 */ /* 0x000e620000000a00 */
[----:B--2---:R-:W-:-:S07]  /*5270*/  IMAD.IADD R2, R3, 0x1, R2 ;  /* 0x0000000103027824 */ /* 0x004fce00078e0202 */
[----:B------:R-:W2:Y:S08]  /*5280*/  LDC.64 R180, c[0x0][0x8a8] ;  /* 0x00022a00ffb47b82 */ /* 0x000eb00000000a00 */
[----:B---34-:R-:W1:Y:S02]  /*5290*/  LDC R200, c[0x0][0x374] ;  /* 0x0000dd00ffc87b82 */ /* 0x018e640000000800 */
.L_x_111:
[C---:B------:R-:W-:Y:S02]  /*52a0*/  LEA R0, R214.reuse, UR39, 0x3 ;  /* 0x00000027d6007c11 */ /* 0x040fe4000f8e18ff */
[----:B------:R-:W-:Y:S02]  /*52b0*/  SHF.L.U32 R3, R209, 0x1f, RZ ;  /* 0x0000001fd1037819 */ /* 0x000fe400000006ff */
[----:B------:R-:W-:Y:S02]  /*52c0*/  LEA R12, R214, UR39, 0x4 ;  /* 0x00000027d60c7c11 */ /* 0x000fe4000f8e20ff */
[----:B---3--:R-:W3:Y:S02]  /*52d0*/  SYNCS.PHASECHK.TRANS64.TRYWAIT P0, [R0+URZ+0x60], R3 ;  /* 0x00006003000075a7 */ /* 0x008ee400080011ff */
[----:B-1-3--:R-:W-:Y:S05]  /*52e0*/  @!P0 BRA `(.L_x_95) ;  /* 0x0000003000f88947 */ /* 0x00afea0003800000 */
.L_x_146:
[----:B------:R-:W-:Y:S01]  /*52f0*/  ISETP.GE.AND P0, PT, R92, 0x1, PT ;  /* 0x000000015c00780c */ /* 0x000fe20003f06270 */
[----:B------:R-:W4:Y:S01]  /*5300*/  LDS.128 R12, [R12+0xf0] ;  /* 0x0000f0000c0c7984 */ /* 0x000f220000000c00 */
[----:B-1----:R-:W-:Y:S01]  /*5310*/  ISETP.NE.U32.AND P3, PT, R182, RZ, PT ;  /* 0x000000ffb600720c */ /* 0x002fe20003f65070 */
[----:B---3--:R-:W-:Y:S01]  /*5320*/  VIADD R0, R0, 0x70 ;  /* 0x0000007000007836 */ /* 0x008fe20000000000 */
[----:B------:R-:W-:Y:S04]  /*5330*/  UISETP.NE.AND UP0, UPT, UR44, URZ, UPT ;  /* 0x000000ff2c00728c */ /* 0x000fe8000bf05270 */
[----:B------:R-:W-:Y:S01]  /*5340*/  PRMT R0, RZ, 0x654, R0 ;  /* 0x00000654ff007816 */ /* 0x000fe20000000000 */
[----:B------:R-:W-:Y:S01]  /*5350*/  @!PT LDS RZ, [RZ] ;  /* 0x00000000fffff984 */ /* 0x000fe20000000800 */
[----:B------:R-:W-:Y:S01]  /*5360*/  @!PT LDS RZ, [RZ] ;  /* 0x00000000fffff984 */ /* 0x000fe20000000800 */
[----:B------:R-:W-:Y:S01]  /*5370*/  @!PT LDS RZ, [RZ] ;  /* 0x00000000fffff984 */ /* 0x000fe20000000800 */
[----:B------:R-:W-:Y:S01]  /*5380*/  @!PT LDS RZ, [RZ] ;  /* 0x00000000fffff984 */ /* 0x000fe20000000800 */
[----:B------:R1:W-:Y:S06]  /*5390*/  MEMBAR.ALL.CTA ;  /* 0x0000000000007992 */ /* 0x0003ec0000008000 */
[----:B-1----:R-:W1:Y:S01]  /*53a0*/  FENCE.VIEW.ASYNC.S ;  /* 0x00000000000073c6 */ /* 0x002e620000000000 */
[----:B------:R-:W-:Y:S01]  /*53b0*/  PLOP3.LUT P2, PT, PT, PT, UP0, 0x80, 0x8 ;  /* 0x000000000008781c */ /* 0x000fe20003f4f008 */
[----:B-1----:R1:W-:Y:S01]  /*53c0*/  SYNCS.ARRIVE.TRANS64.RED.A1T0 RZ, [R0+URZ], RZ ;  /* 0x000000ff00ff79a7 */ /* 0x0023e200081004ff */
[----:B----4-:R-:W-:Y:S04]  /*53d0*/  LOP3.LUT P6, RZ, R14, 0x1, RZ, 0xc0, !PT ;  /* 0x000000010eff7812 */ /* 0x010fe800078cc0ff */
[----:B------:R-:W-:Y:S09]  /*53e0*/  P2R R213, PR, RZ, 0x40 ;  /* 0x00000040ffd57803 */ /* 0x000ff20000000000 */
[----:B------:R-:W-:Y:S02]  /*53f0*/  @P6 MOV R97, R12 ;  /* 0x0000000c00616202 */ /* 0x000fe40000000f00 */
[----:B------:R-:W-:Y:S01]  /*5400*/  @P6 LOP3.LUT R95, R13, 0xffff, RZ, 0xc0, !PT ;  /* 0x0000ffff0d5f6812 */ /* 0x000fe200078ec0ff */
[----:B-1----:R-:W-:Y:S06]  /*5410*/  @!P0 BRA `(.L_x_96) ;  /* 0x0000000000a48947 */ /* 0x002fec0003800000 */
[----:B------:R-:W-:Y:S01]  /*5420*/  IMAD.HI.U32 R16, R200, R91, RZ ;  /* 0x0000005bc8107227 */ /* 0x000fe200078e00ff */
[----:B------:R-:W-:Y:S02]  /*5430*/  ISETP.NE.AND P0, PT, R90, 0x1, PT ;  /* 0x000000015a00780c */ /* 0x000fe40003f05270 */
[----:B------:R-:W-:Y:S01]  /*5440*/  ISETP.NE.AND P1, PT, R92, 0x1, PT ;  /* 0x000000015c00780c */ /* 0x000fe20003f25270 */
[-C--:B------:R-:W-:Y:S01]  /*5450*/  IMAD.HI.U32 R10, R201, R184.reuse, RZ ;  /* 0x000000b8c90a7227 */ /* 0x080fe200078e00ff */
[----:B------:R-:W-:Y:S02]  /*5460*/  SHF.R.U32.HI R11, RZ, R199, R16 ;  /* 0x000000c7ff0b7219 */ /* 0x000fe40000011610 */
[----:B------:R-:W-:Y:S01]  /*5470*/  ISETP.NE.AND P4, PT, R94, 0x1, PT ;  /* 0x000000015e00780c */ /* 0x000fe20003f85270 */
[----:B------:R-:W-:Y:S01]  /*5480*/  IMAD.HI.U32 R20, R95, R91, RZ ;  /* 0x0000005b5f147227 */ /* 0x000fe200078e00ff */
[----:B------:R-:W-:Y:S02]  /*5490*/  SHF.R.U32.HI R10, RZ, R185, R10 ;  /* 0x000000b9ff0a7219 */ /* 0x000fe4000001160a */
[----:B------:R-:W-:Y:S01]  /*54a0*/  SEL R3, R200, R11, !P0 ;  /* 0x0000000bc8037207 */ /* 0x000fe20004000000 */
[----:B------:R-:W-:Y:S01]  /*54b0*/  IMAD.HI.U32 R18, R97, R184, RZ ;  /* 0x000000b861127227 */ /* 0x000fe200078e00ff */
[----:B------:R-:W-:Y:S03]  /*54c0*/  SEL R7, R201, R10, !P4 ;  /* 0x0000000ac9077207 */ /* 0x000fe60006000000 */
[-C--:B------:R-:W-:Y:S01]  /*54d0*/  IMAD.HI.U32 R10, R3, R88.reuse, RZ ;  /* 0x00000058030a7227 */ /* 0x080fe200078e00ff */
[----:B------:R-:W-:Y:S03]  /*54e0*/  SHF.R.U32.HI R18, RZ, R185, R18 ;  /* 0x000000b9ff127219 */ /* 0x000fe60000011612 */
[----:B------:R-:W-:Y:S01]  /*54f0*/  IMAD.HI.U32 R16, R7, R88, RZ ;  /* 0x0000005807107227 */ /* 0x000fe200078e00ff */
[----:B------:R-:W-:Y:S02]  /*5500*/  @P1 SHF.R.U32.HI R3, RZ, R89, R10 ;  /* 0x00000059ff031219 */ /* 0x000fe4000001160a */
[----:B------:R-:W-:Y:S02]  /*5510*/  SHF.R.U32.HI R10, RZ, R199, R20 ;  /* 0x000000c7ff0a7219 */ /* 0x000fe40000011614 */
[----:B------:R-:W-:Y:S01]  /*5520*/  @P1 SHF.R.U32.HI R7, RZ, R89, R16 ;  /* 0x00000059ff071219 */ /* 0x000fe20000011610 */
[C---:B------:R-:W-:Y:S01]  /*5530*/  IMAD R4, R92.reuse, R3, RZ ;  /* 0x000000035c047224 */ /* 0x040fe200078e02ff */
[----:B------:R-:W-:Y:S02]  /*5540*/  SEL R5, R95, R10, !P0 ;  /* 0x0000000a5f057207 */ /* 0x000fe40004000000 */
[----:B------:R-:W-:Y:S01]  /*5550*/  SEL R3, R97, R18, !P4 ;  /* 0x0000001261037207 */ /* 0x000fe20006000000 */
[----:B------:R-:W-:Y:S01]  /*5560*/  IMAD R6, R92, R7, RZ ;  /* 0x000000075c067224 */ /* 0x000fe200078e02ff */
[C---:B------:R-:W-:Y:S01]  /*5570*/  ISETP.GE.AND P0, PT, R5.reuse, R4, PT ;  /* 0x000000040500720c */ /* 0x040fe20003f06270 */
[----:B------:R-:W-:Y:S03]  /*5580*/  IMAD.HI.U32 R8, R5, R88, RZ ;  /* 0x0000005805087227 */ /* 0x000fe600078e00ff */
[----:B------:R-:W-:Y:S01]  /*5590*/  ISETP.GE.OR P0, PT, R3, R6, P0 ;  /* 0x000000060300720c */ /* 0x000fe20000706670 */
[----:B------:R-:W-:Y:S01]  /*55a0*/  IMAD.MOV R6, RZ, RZ, -R3 ;  /* 0x000000ffff067224 */ /* 0x000fe200078e0a03 */
[-C--:B------:R-:W-:Y:S03]  /*55b0*/  SHF.R.U32.HI R8, RZ, R89.reuse, R8 ;  /* 0x00000059ff087219 */ /* 0x080fe60000011608 */
[----:B------:R-:W-:Y:S01]  /*55c0*/  IMAD R97, R94, R6, R97 ;  /* 0x000000065e617224 */ /* 0x000fe200078e0261 */
[----:B------:R-:W-:Y:S05]  /*55d0*/  SEL R9, R5, R8, !P1 ;  /* 0x0000000805097207 */ /* 0x000fea0004800000 */
[----:B------:R-:W-:Y:S02]  /*55e0*/  IMAD.MOV R8, RZ, RZ, -R9 ;  /* 0x000000ffff087224 */ /* 0x000fe400078e0a09 */
[C---:B------:R-:W-:Y:S04]  /*55f0*/  @!P0 IMAD.HI.U32 R4, R3.reuse, R88, RZ ;  /* 0x0000005803048227 */ /* 0x040fe800078e00ff */
[----:B------:R-:W-:Y:S01]  /*5600*/  IMAD R8, R92, R8, R5 ;  /* 0x000000085c087224 */ /* 0x000fe200078e0205 */
[----:B------:R-:W-:Y:S04]  /*5610*/  @!P0 SHF.R.U32.HI R4, RZ, R89, R4 ;  /* 0x00000059ff048219 */ /* 0x000fe80000011604 */
[----:B------:R-:W-:Y:S02]  /*5620*/  @!P0 SEL R0, R3, R4, !P1 ;  /* 0x0000000403008207 */ /* 0x000fe40004800000 */
[----:B------:R-:W-:Y:S02]  /*5630*/  IADD3 R4, PT, PT, -R5, RZ, RZ ;  /* 0x000000ff05047210 */ /* 0x000fe40007ffe1ff */
[----:B------:R-:W-:Y:S01]  /*5640*/  @!P0 IADD3 R9, PT, PT, R9, -R0, RZ ;  /* 0x8000000009098210 */ /* 0x000fe20007ffe0ff */
[----:B------:R-:W-:Y:S02]  /*5650*/  @!P0 IMAD R0, R7, R8, R0 ;  /* 0x0000000807008224 */ /* 0x000fe400078e0200 */
[----:B------:R-:W-:Y:S02]  /*5660*/  IMAD R95, R90, R4, R95 ;  /* 0x000000045a5f7224 */ /* 0x000fe400078e025f */
[----:B------:R-:W-:Y:S02]  /*5670*/  @!P0 IMAD R5, R9, R92, R3 ;  /* 0x0000005c09058224 */ /* 0x000fe400078e0203 */
[----:B------:R-:W-:Y:S04]  /*5680*/  @!P0 IMAD.MOV.U32 R3, RZ, RZ, R0 ;  /* 0x000000ffff038224 */ /* 0x000fe800078e0000 */
[----:B------:R-:W-:Y:S02]  /*5690*/  IMAD R97, R3, R94, R97 ;  /* 0x0000005e03617224 */ /* 0x000fe400078e0261 */
[----:B------:R-:W-:Y:S02]  /*56a0*/  IMAD R95, R5, R90, R95 ;  /* 0x0000005a055f7224 */ /* 0x000fe400078e025f */
.L_x_96:
[----:B------:R-:W-:Y:S01]  /*56b0*/  UISETP.NE.U32.AND UP3, UPT, UR42, URZ, UPT ;  /* 0x000000ff2a00728c */ /* 0x000fe2000bf65070 */
[----:B------:R-:W-:Y:S03]  /*56c0*/  ISETP.NE.AND.EX P3, PT, R183, RZ, PT, P3 ;  /* 0x000000ffb700720c */ /* 0x000fe60003f65330 */
[----:B------:R-:W-:Y:S09]  /*56d0*/  UISETP.NE.AND.EX UP3, UPT, UR43, URZ, UPT, UP3 ;  /* 0x000000ff2b00728c */ /* 0x000ff2000bf65330 */
[----:B------:R-:W-:Y:S05]  /*56e0*/  BRA.U !UP3, `(.L_x_97) ;  /* 0x000000010b387547 */ /* 0x000fea000b800000 */
[----:B------:R-:W-:Y:S01]  /*56f0*/  UISETP.NE.U32.AND UP0, UPT, UR40, URZ, UPT ;  /* 0x000000ff2800728c */ /* 0x000fe2000bf05070 */
[----:B------:R-:W-:Y:S03]  /*5700*/  HFMA2 R198, -RZ, RZ, 0, 5.9604644775390625e-08 ;  /* 0x00000001ffc67431 */ /* 0x000fe600000001ff */
[----:B------:R-:W-:Y:S06]  /*5710*/  UISETP.NE.AND.EX UP0, UPT, UR41, URZ, UPT, UP0 ;  /* 0x000000ff2900728c */ /* 0x000fec000bf05300 */
[----:B------:R-:W-:Y:S05]  /*5720*/  PLOP3.LUT P0, PT, PT, PT, UP0, 0x80, 0x8 ;  /* 0x000000000008781c */ /* 0x000fea0003f0f008 */
[----:B------:R-:W1:Y:S01]  /*5730*/  @UP0 LDCU.64 UR6, c[0x0][0x888] ;  /* 0x00011100ff0607ac */ /* 0x000e620008000a00 */
[----:B------:R-:W-:Y:S04]  /*5740*/  @UP0 UIMAD UR4, UR36, UR42, URZ ;  /* 0x0000002a240402a4 */ /* 0x000fe8000f8e02ff */
[----:B-1----:R-:W-:Y:S06]  /*5750*/  @UP0 UIMAD.WIDE UR6, UR4, 0x4, UR6 ;  /* 0x00000004040608a5 */ /* 0x002fec000f8e0206 */
[----:B------:R-:W-:Y:S02]  /*5760*/  IMAD.U32 R4, RZ, RZ, UR6 ;  /* 0x00000006ff047e24 */ /* 0x000fe4000f8e00ff */
[----:B------:R-:W-:Y:S05]  /*5770*/  IMAD.U32 R5, RZ, RZ, UR7 ;  /* 0x00000007ff057e24 */ /* 0x000fea000f8e00ff */
[----:B------:R-:W3:Y:S02]  /*5780*/  @P0 LDG.E R0, desc[UR46][R4.64] ;  /* 0x0000002e04000981 */ /* 0x000ee4000c1e1900 */
[----:B---3--:R-:W-:Y:S01]  /*5790*/  @P0 R2UR UR38, R0 ;  /* 0x00000000002602ca */ /* 0x008fe200000e0000 */
[----:B------:R-:W-:Y:S05]  /*57a0*/  IMAD.MOV.U32 R0, RZ, RZ, 0x1 ;  /* 0x00000001ff007424 */ /* 0x000fea00078e00ff */
[----:B------:R-:W-:Y:S08]  /*57b0*/  @!P0 PRMT R198, R0, 0x7610, R198 ;  /* 0x0000761000c68816 */ /* 0x000ff000000000c6 */
[----:B------:R-:W1:Y:S02]  /*57c0*/  @!UP0 LDCU UR38, c[0x0][0x880] ;  /* 0x00011000ff2687ac */ /* 0x000e640008000800 */
.L_x_97:
[----:B------:R-:W-:Y:S05]  /*57d0*/  @!P3 BRA `(.L_x_98) ;  /* 0x000000000020b947 */ /* 0x000fea0003800000 */
[----:B--2---:R-:W-:Y:S04]  /*57e0*/  ISETP.NE.U32.AND P0, PT, R180, RZ, PT ;  /* 0x000000ffb400720c */ /* 0x004fe80003f05070 */
[----:B------:R-:W-:Y:S11]  /*57f0*/  ISETP.NE.AND.EX P0, PT, R181, RZ, PT, P0 ;  /* 0x000000ffb500720c */ /* 0x000ff60003f05300 */
[----:B------:R-:W-:Y:S02]  /*5800*/  @!UPT UIADD3 URZ, UPT, UPT, URZ, URZ, URZ ;  /* 0x000000fffffff290 */ /* 0x000fe4000fffe0ff */
[----:B------:R-:W2:Y:S01]  /*5810*/  @P0 LDC.64 R4, c[0x0][0x8a8] ;  /* 0x00022a00ff040b82 */ /* 0x000ea20000000a00 */
[----:B------:R-:W-:Y:S04]  /*5820*/  @P0 IMAD R0, R182, UR36, RZ ;  /* 0x00000024b6000c24 */ /* 0x000fe8000f8e02ff */
[----:B--2---:R-:W-:Y:S05]  /*5830*/  @P0 IMAD.WIDE R4, R0, 0x4, R4 ;  /* 0x0000000400040825 */ /* 0x004fea00078e0204 */
[----:B-----5:R3:W5:Y:S02]  /*5840*/  @P0 LDG.E R96, desc[UR46][R4.64] ;  /* 0x0000002e04600981 */ /* 0x020764000c1e1900 */
[----:B---3--:R-:W4:Y:S02]  /*5850*/  @!P0 LDC R96, c[0x0][0x8a0] ;  /* 0x00022800ff608b82 */ /* 0x008f240000000800 */
.L_x_98:
[----:B------:R-:W3:Y:S01]  /*5860*/  LDC.64 R4, c[0x0][0xb10] ;  /* 0x0002c400ff047b82 */ /* 0x000ee20000000a00 */
[----:B------:R-:W-:Y:S01]  /*5870*/  UISETP.NE.AND UP4, UPT, UR44, URZ, UPT ;  /* 0x000000ff2c00728c */ /* 0x000fe2000bf85270 */
[----:B-1----:R-:W-:Y:S01]  /*5880*/  @P2 FSETP.NEU.AND P1, PT, RZ, UR38, PT ;  /* 0x00000026ff002c0b */ /* 0x002fe2000bf2d000 */
[----:B------:R-:W-:Y:S01]  /*5890*/  UPLOP3.LUT UP0, UPT, UPT, UPT, UPT, 0x40, 0x4 ;  /* 0x000000000004789c */ /* 0x000fe20003f0e870 */
[----:B------:R-:W-:Y:S01]  /*58a0*/  @P2 LOP3.LUT P0, RZ, R198, 0xff, RZ, 0xc0, !PT ;  /* 0x000000ffc6ff2812 */ /* 0x000fe2000780c0ff */
[----:B------:R-:W-:Y:S03]  /*58b0*/  VIADD R214, R214, 0x1 ;  /* 0x00000001d6d67836 */ /* 0x000fe60000000000 */
[----:B------:R-:W1:Y:S01]  /*58c0*/  LDC.64 R6, c[0x0][0xb18] ;  /* 0x0002c600ff067b82 */ /* 0x000e620000000a00 */
[----:B------:R-:W-:Y:S02]  /*58d0*/  LEA R188, R99, UR39, 0x3 ;  /* 0x0000002763bc7c11 */ /* 0x000fe4000f8e18ff */
[----:B------:R-:W-:Y:S02]  /*58e0*/  CS2R R174, SRZ ;  /* 0x0000000000ae7805 */ /* 0x000fe4000001ff00 */
[----:B------:R-:W-:Y:S02]  /*58f0*/  SHF.L.U32 R9, R210, 0x1f, RZ ;  /* 0x0000001fd2097819 */ /* 0x000fe400000006ff */
[----:B------:R-:W-:Y:S02]  /*5900*/  CS2R R172, SRZ ;  /* 0x0000000000ac7805 */ /* 0x000fe4000001ff00 */
[----:B------:R-:W-:Y:S01]  /*5910*/  @P6 SHF.R.U32.HI R203, RZ, 0x10, R13 ;  /* 0x00000010ffcb6819 */ /* 0x000fe2000001160d */
[----:B------:R-:W2:Y:S01]  /*5920*/  @UP4 LDCU.64 UR4, c[0x0][0x888] ;  /* 0x00011100ff0447ac */ /* 0x000ea20008000a00 */
[----:B------:R-:W-:Y:S02]  /*5930*/  CS2R R158, SRZ ;  /* 0x00000000009e7805 */ /* 0x000fe4000001ff00 */
[----:B------:R-:W-:Y:S02]  /*5940*/  CS2R R156, SRZ ;  /* 0x00000000009c7805 */ /* 0x000fe4000001ff00 */
[----:B------:R-:W-:Y:S02]  /*5950*/  CS2R R142, SRZ ;  /* 0x00000000008e7805 */ /* 0x000fe4000001ff00 */
[----:B------:R-:W-:Y:S02]  /*5960*/  CS2R R140, SRZ ;  /* 0x00000000008c7805 */ /* 0x000fe4000001ff00 */
[----:B------:R-:W-:Y:S01]  /*5970*/  CS2R R126, SRZ ;  /* 0x00000000007e7805 */ /* 0x000fe2000001ff00 */
[----:B------:R-:W-:Y:S01]  /*5980*/  @UP4 UPLOP3.LUT UP0, UPT, UPT, UPT, UP3, 0x80, 0x8 ;  /* 0x000000000008489c */ /* 0x000fe20003f0f030 */
[----:B------:R-:W-:Y:S01]  /*5990*/  CS2R R124, SRZ ;  /* 0x00000000007c7805 */ /* 0x000fe2000001ff00 */
[----:B------:R-:W-:Y:S01]  /*59a0*/  @P2 VOTEU.ANY UP1, P1 ;  /* 0x0000000000ff2886 */ /* 0x000fe20000820100 */
[----:B------:R-:W-:Y:S02]  /*59b0*/  CS2R R110, SRZ ;  /* 0x00000000006e7805 */ /* 0x000fe4000001ff00 */
[----:B------:R-:W-:Y:S01]  /*59c0*/  CS2R R108, SRZ ;  /* 0x00000000006c7805 */ /* 0x000fe2000001ff00 */
[----:B--2---:R-:W-:Y:S02]  /*59d0*/  @UP4 UISETP.NE.U32.AND UP2, UPT, UR4, URZ, UPT ;  /* 0x000000ff0400428c */ /* 0x004fe4000bf45070 */
[----:B------:R-:W-:Y:S02]  /*59e0*/  @UP4 USEL UR4, URZ, 0xffffffff, UP1 ;  /* 0xffffffffff044887 */ /* 0x000fe40008800000 */
[----:B------:R-:W-:Y:S01]  /*59f0*/  @UP4 UISETP.NE.AND.EX UP2, UPT, UR5, URZ, UPT, UP2 ;  /* 0x000000ff0500428c */ /* 0x000fe2000bf45320 */
[----:B------:R-:W-:Y:S01]  /*5a00*/  @P2 VOTEU.ANY UP1, P0 ;  /* 0x0000000000ff2886 */ /* 0x000fe20000020100 */
[----:B------:R-:W-:Y:S02]  /*5a10*/  ISETP.NE.AND P0, PT, R93, 0x1, PT ;  /* 0x000000015d00780c */ /* 0x000fe40003f05270 */
[----:B------:R-:W-:Y:S04]  /*5a20*/  @UP4 USEL UR5, URZ, 0xffffffff, UP2 ;  /* 0xffffffffff054887 */ /* 0x000fe80009000000 */
[----:B------:R-:W-:Y:S04]  /*5a30*/  @UP0 USEL UR4, UR5, UR4, !UP1 ;  /* 0x0000000405040287 */ /* 0x000fe8000c800000 */
[----:B------:R-:W-:Y:S03]  /*5a40*/  @UP4 ULOP3.LUT UR4, UR4, 0x1, URZ, 0xc0, !UPT ;  /* 0x0000000104044892 */ /* 0x000fe6000f8ec0ff */
[----:B------:R-:W2:Y:S01]  /*5a50*/  @!P0 LDC R0, c[0x0][0xb20] ;  /* 0x0002c800ff008b82 */ /* 0x000ea20000000800 */
[----:B------:R-:W-:Y:S01]  /*5a60*/  UISETP.NE.U32.OR UP0, UPT, UR4, 0x1, !UP4 ;  /* 0x000000010400788c */ /* 0x000fe2000e705470 */
[----:B---3--:R-:W-:Y:S01]  /*5a70*/  @!P0 IMAD.HI.U32 R4, R97, R4, RZ ;  /* 0x0000000461048227 */ /* 0x008fe200078e00ff */
[----:B-1----:R-:W-:Y:S05]  /*5a80*/  @!P0 ISETP.NE.AND P1, PT, R6, 0x1, PT ;  /* 0x000000010600880c */ /* 0x002fea0003f25270 */
[----:B------:R-:W1:Y:S01]  /*5a90*/  @!P0 LDC R3, c[0x0][0xb0c] ;  /* 0x0002c300ff038b82 */ /* 0x000e620000000800 */
[----:B------:R-:W-:Y:S01]  /*5aa0*/  @!P0 IMAD.HI.U32 R7, R95, R7, RZ ;  /* 0x000000075f078227 */ /* 0x000fe200078e00ff */
[----:B------:R-:W-:Y:S02]  /*5ab0*/  PLOP3.LUT P3, PT, PT, PT, UP0, 0x80, 0x8 ;  /* 0x000000000008781c */ /* 0x000fe40003f6f008 */
[----:B------:R-:W-:Y:S11]  /*5ac0*/  @!P0 SHF.R.U32.HI R4, RZ, R5, R4 ;  /* 0x00000005ff048219 */ /* 0x000ff60000011604 */
[----:B------:R-:W-:Y:S04]  /*5ad0*/  @P3 SHF.L.U32 R8, R208, 0x1f, RZ ;  /* 0x0000001fd0083819 */ /* 0x000fe800000006ff */
[----:B------:R-:W3:Y:S01]  /*5ae0*/  @P3 SYNCS.PHASECHK.TRANS64.TRYWAIT P5, [UR39+0x40], R8 ;  /* 0x00004008ff0035a7 */ /* 0x000ee200080a1127 */
[----:B--2---:R-:W-:Y:S02]  /*5af0*/  @!P0 SHF.R.U32.HI R0, RZ, R0, R7 ;  /* 0x00000000ff008219 */ /* 0x004fe40000011607 */
[----:B-1----:R-:W-:Y:S02]  /*5b00*/  @!P0 ISETP.NE.AND P2, PT, R3, 0x1, PT ;  /* 0x000000010300880c */ /* 0x002fe40003f45270 */
[----:B------:R-:W-:Y:S02]  /*5b10*/  @!P0 SEL R5, R95, R0, !P1 ;  /* 0x000000005f058207 */ /* 0x000fe40004800000 */
[----:B------:R-:W-:Y:S05]  /*5b20*/  @!P0 SEL R4, R97, R4, !P2 ;  /* 0x0000000461048207 */ /* 0x000fea0005000000 */
[----:B------:R-:W-:Y:S02]  /*5b30*/  @!P0 IMAD.IADD R0, R5, 0x1, -R4 ;  /* 0x0000000105008824 */ /* 0x000fe400078e0a04 */
[----:B------:R-:W-:Y:S01]  /*5b40*/  @!P0 IMAD.IADD R4, R4, 0x1, -R5 ;  /* 0x0000000104048824 */ /* 0x000fe200078e0a05 */
[----:B------:R1:W2:Y:S01]  /*5b50*/  SYNCS.PHASECHK.TRANS64.TRYWAIT P4, [R188+URZ+0x80], R9 ;  /* 0x00008009bc0075a7 */ /* 0x0002a200080811ff */
[----:B------:R-:W-:Y:S02]  /*5b60*/  @!P0 IMAD R97, R0, R3, R97 ;  /* 0x0000000300618224 */ /* 0x000fe400078e0261 */
[----:B------:R-:W-:Y:S01]  /*5b70*/  @!P0 IMAD R95, R4, R6, R95 ;  /* 0x00000006045f8224 */ /* 0x000fe200078e025f */
[----:B------:R-:W-:Y:S02]  /*5b80*/  PLOP3.LUT P0, PT, PT, PT, PT, 0x8, 0x80 ;  /* 0x000000000080781c */ /* 0x000fe40003f0e170 */
[----:B---3--:R-:W-:Y:S01]  /*5b90*/  @P3 PLOP3.LUT P0, PT, P5, PT, PT, 0x8, 0x80 ;  /* 0x000000000080381c */ /* 0x008fe20002f0e170 */
[----:B------:R-:W-:Y:S01]  /*5ba0*/  @!UPT UIADD3 URZ, UPT, UPT, URZ, URZ, URZ ;  /* 0x000000fffffff290 */ /* 0x000fe2000fffe0ff */
[----:B-1----:R-:W-:Y:S11]  /*5bb0*/  BRA.U !UP0, `(.L_x_99) ;  /* 0x0000000108ac7547 */ /* 0x002ff6000b800000 */
[----:B------:R-:W-:Y:S02]  /*5bc0*/  FSETP.NEU.AND P2, PT, RZ, UR38, PT ;  /* 0x00000026ff007c0b */ /* 0x000fe4000bf4d000 */
[----:B------:R-:W-:Y:S01]  /*5bd0*/  LOP3.LUT P1, RZ, R198, 0xff, RZ, 0xc0, !PT ;  /* 0x000000ffc6ff7812 */ /* 0x000fe2000782c0ff */
[----:B------:R-:W-:Y:S01]  /*5be0*/  @!UPT UIADD3 URZ, UPT, UPT, URZ, URZ, URZ ;  /* 0x000000fffffff290 */ /* 0x000fe2000fffe0ff */
[----:B------:R-:W-:Y:S11]  /*5bf0*/  @!P0 BRA `(.L_x_100) ;  /* 0x00000000000c8947 */ /* 0x000ff60003800000 */
[----:B------:R-:W-:Y:S04]  /*5c00*/  SHF.L.U32 R3, R208, 0x1f, RZ ;  /* 0x0000001fd0037819 */ /* 0x000fe800000006ff */
[----:B------:R-:W1:Y:S02]  /*5c10*/  SYNCS.PHASECHK.TRANS64.TRYWAIT P0, [UR39+0x40], R3 ;  /* 0x00004003ff0075a7 */ /* 0x000e640008001127 */
[----:B-1----:R-:W-:Y:S05]  /*5c20*/  @!P0 BRA `(.L_x_101) ;  /* 0x0000002800bc8947 */ /* 0x002fea0003800000 */
.L_x_100:
[----:B------:R-:W-:Y:S01]  /*5c30*/  UISETP.NE.U32.AND UP0, UPT, UR40, URZ, UPT ;  /* 0x000000ff2800728c */ /* 0x000fe2000bf05070 */
[----:B------:R-:W-:Y:S01]  /*5c40*/  CS2R R110, SRZ ;  /* 0x00000000006e7805 */ /* 0x000fe2000001ff00 */
[----:B------:R-:W-:Y:S01]  /*5c50*/  VOTEU.ANY UP1, P2 ;  /* 0x0000000000ff7886 */ /* 0x000fe20001020100 */
[----:B------:R-:W-:Y:S01]  /*5c60*/  USEL UR4, URZ, 0xffffffff, UP1 ;  /* 0xffffffffff047887 */ /* 0x000fe20008800000 */
[----:B------:R-:W-:Y:S01]  /*5c70*/  CS2R R108, SRZ ;  /* 0x00000000006c7805 */ /* 0x000fe2000001ff00 */
[----:B------:R-:W-:Y:S01]  /*5c80*/  UISETP.NE.AND.EX UP0, UPT, UR41, URZ, UPT, UP0 ;  /* 0x000000ff2900728c */ /* 0x000fe2000bf05300 */
[----:B------:R-:W-:Y:S02]  /*5c90*/  CS2R R126, SRZ ;  /* 0x00000000007e7805 */ /* 0x000fe4000001ff00 */
[----:B------:R-:W-:Y:S02]  /*5ca0*/  CS2R R124, SRZ ;  /* 0x00000000007c7805 */ /* 0x000fe4000001ff00 */
[----:B------:R-:W-:Y:S01]  /*5cb0*/  CS2R R142, SRZ ;  /* 0x00000000008e7805 */ /* 0x000fe2000001ff00 */
[----:B------:R-:W-:Y:S01]  /*5cc0*/  USEL UR5, URZ, 0xffffffff, UP0 ;  /* 0xffffffffff057887 */ /* 0x000fe20008000000 */
[----:B------:R-:W-:Y:S02]  /*5cd0*/  CS2R R140, SRZ ;  /* 0x00000000008c7805 */ /* 0x000fe4000001ff00 */
[----:B------:R-:W-:Y:S01]  /*5ce0*/  CS2R R158, SRZ ;  /* 0x00000000009e7805 */ /* 0x000fe2000001ff00 */
[----:B------:R-:W-:Y:S01]  /*5cf0*/  VOTEU.ANY UP0, P1 ;  /* 0x0000000000ff7886 */ /* 0x000fe20000800100 */
[----:B------:R-:W-:Y:S01]  /*5d00*/  @UP3 USEL UR4, UR5, UR4, !UP0 ;  /* 0x0000000405043287 */ /* 0x000fe2000c000000 */
[----:B------:R-:W-:Y:S02]  /*5d10*/  CS2R R156, SRZ ;  /* 0x00000000009c7805 */ /* 0x000fe4000001ff00 */
[----:B------:R-:W-:Y:S02]  /*5d20*/  CS2R R174, SRZ ;  /* 0x0000000000ae7805 */ /* 0x000fe4000001ff00 */
[----:B------:R-:W-:Y:S01]  /*5d30*/  CS2R R172, SRZ ;  /* 0x0000000000ac7805 */ /* 0x000fe2000001ff00 */
[----:B------:R-:W-:Y:S01]  /*5d40*/  ULOP3.LUT UR4, UR4, 0x1, URZ, 0xc0, !UPT ;  /* 0x0000000104047892 */ /* 0x000fe2000f8ec0ff */
[----:B------:R-:W-:Y:S03]  /*5d50*/  LOP3.LUT R208, R208, 0x1, RZ, 0x3c, !PT ;  /* 0x00000001d0d07812 */ /* 0x000fe600078e3cff */
[----:B------:R-:W-:Y:S02]  /*5d60*/  UISETP.NE.U32.AND UP0, UPT, UR4, 0x1, UPT ;  /* 0x000000010400788c */ /* 0x000fe4000bf05070 */
[----:B------:R-:W-:Y:S04]  /*5d70*/  UIADD3 UR4, UPT, UPT, UR39, 0x48, URZ ;  /* 0x0000004827047890 */ /* 0x000fe8000fffe0ff */
[----:B------:R-:W-:Y:S01]  /*5d80*/  PLOP3.LUT P0, PT, PT, PT, UP0, 0x80, 0x8 ;  /* 0x000000000008781c */ /* 0x000fe20003f0f008 */
[----:B------:R-:W-:Y:S11]  /*5d90*/  UPRMT UR4, UR37, 0x654, UR4 ;  /* 0x0000065425047896 */ /* 0x000ff60008000004 */
[----:B------:R-:W-:Y:S01]  /*5da0*/  @!UPT UIADD3 URZ, UPT, UPT, URZ, URZ, URZ ;  /* 0x000000fffffff290 */ /* 0x000fe2000fffe0ff */
[----:B------:R3:W1:Y:S04]  /*5db0*/  @P0 LDS.128 R108, [R211+0x180] ;  /* 0x00018000d36c0984 */ /* 0x0006680000000c00 */
[----:B------:R3:W1:Y:S04]  /*5dc0*/  @P0 LDS.128 R124, [R211+0x980] ;  /* 0x00098000d37c0984 */ /* 0x0006680000000c00 */
[----:B------:R3:W1:Y:S04]  /*5dd0*/  @P0 LDS.128 R140, [R211+0x1180] ;  /* 0x00118000d38c0984 */ /* 0x0006680000000c00 */
[----:B------:R3:W1:Y:S04]  /*5de0*/  @P0 LDS.128 R156, [R211+0x1980] ;  /* 0x00198000d39c0984 */ /* 0x0006680000000c00 */
[----:B------:R3:W1:Y:S01]  /*5df0*/  @P0 LDS.128 R172, [R211+0x2180] ;  /* 0x00218000d3ac0984 */ /* 0x0006620000000c00 */
[----:B------:R-:W-:Y:S01]  /*5e00*/  @!PT LDS RZ, [RZ] ;  /* 0x00000000fffff984 */ /* 0x000fe20000000800 */
[----:B------:R-:W-:Y:S01]  /*5e10*/  @!PT LDS RZ, [RZ] ;  /* 0x00000000fffff984 */ /* 0x000fe20000000800 */
[----:B------:R-:W-:Y:S01]  /*5e20*/  @!PT LDS RZ, [RZ] ;  /* 0x00000000fffff984 */ /* 0x000fe20000000800 */
[----:B------:R-:W-:Y:S01]  /*5e30*/  @!PT LDS RZ, [RZ] ;  /* 0x00000000fffff984 */ /* 0x000fe20000000800 */
[----:B------:R4:W-:Y:S06]  /*5e40*/  MEMBAR.ALL.CTA ;  /* 0x0000000000007992 */ /* 0x0009ec0000008000 */
[----:B----4-:R-:W4:Y:S02]  /*5e50*/  FENCE.VIEW.ASYNC.S ;  /* 0x00000000000073c6 */ /* 0x010f240000000000 */
[----:B----4-:R-:W-:Y:S01]  /*5e60*/  SYNCS.ARRIVE.TRANS64.RED.A1T0 RZ, [UR4], RZ ;  /* 0x000000ffffff79a7 */ /* 0x010fe20008100404 */
.L_x_99:
[----:B------:R-:W-:Y:S05]  /*5e70*/  IMAD R98, R99, 0x50, R2 ;  /* 0x0000005063627824 */ /* 0x000fea00078e0202 */
[----:B-1----:R-:W-:Y:S04]  /*5e80*/  SHF.R.U32.HI R3, RZ, 0x15, R98 ;  /* 0x00000015ff037819 */ /* 0x002fe80000011662 */
[----:B------:R-:W-:Y:S01]  /*5e90*/  LOP3.LUT P0, RZ, R3, 0x3, R202, 0x48, !PT ;  /* 0x0000000303ff7812 */ /* 0x000fe200078048ca */
[----:B------:R-:W-:Y:S01]  /*5ea0*/  @!UPT UIADD3 URZ, UPT, UPT, URZ, URZ, URZ ;  /* 0x000000fffffff290 */ /* 0x000fe2000fffe0ff */
[----:B--2---:R-:W-:Y:S11]  /*5eb0*/  @P4 BRA `(.L_x_102) ;  /* 0x0000000000084947 */ /* 0x004ff60003800000 */
[----:B------:R-:W1:Y:S02]  /*5ec0*/  SYNCS.PHASECHK.TRANS64.TRYWAIT P1, [R188+URZ+0x80], R9 ;  /* 0x00008009bc0075a7 */ /* 0x000e6400080211ff */
[----:B-1----:R-:W-:Y:S05]  /*5ed0*/  @!P1 BRA `(.L_x_103) ;  /* 0x0000002800289947 */ /* 0x002fea0003800000 */
.L_x_102:
[----:B------:R-:W-:Y:S05]  /*5ee0*/  @!P0 BRA `(.L_x_104) ;  /* 0x0000000000408947 */ /* 0x000fea0003800000 */
[----:B------:R-:W2:Y:S01]  /*5ef0*/  LDCU.64 UR8, c[0x4][0x68] ;  /* 0x01000d00ff0877ac */ /* 0x000ea20008000a00 */
[----:B------:R-:W-:Y:S01]  /*5f00*/  MOV R15, 0x0 ;  /* 0x00000000000f7802 */ /* 0x000fe20000000f00 */
[----:B------:R-:W-:Y:S02]  /*5f10*/  HFMA2 R12, -RZ, RZ, 0, 5.9604644775390625e-08 ;  /* 0x00000001ff0c7431 */ /* 0x000fe400000001ff */
[----:B------:R-:W-:Y:S02]  /*5f20*/  IMAD.MOV.U32 R8, RZ, RZ, 0x192 ;  /* 0x00000192ff087424 */ /* 0x000fe400078e00ff */
[----:B------:R-:W-:Y:S01]  /*5f30*/  IMAD.MOV.U32 R13, RZ, RZ, RZ ;  /* 0x000000ffff0d7224 */ /* 0x000fe200078e00ff */
[----:B------:R-:W1:Y:S01]  /*5f40*/  LDCU.64 UR6, c[0x4][0x70] ;  /* 0x01000e00ff0677ac */ /* 0x000e620008000a00 */
[----:B------:R-:W3:Y:S01]  /*5f50*/  LDC.64 R14, c[0x4][R15] ;  /* 0x010000000f0e7b82 */ /* 0x000ee20000000a00 */
[----:B------:R-:W4:Y:S01]  /*5f60*/  LDCU.64 UR4, c[0x4][0x8] ;  /* 0x01000100ff0477ac */ /* 0x000f220008000a00 */
[----:B--2---:R-:W-:Y:S01]  /*5f70*/  MOV R5, UR9 ;  /* 0x0000000900057c02 */ /* 0x004fe20008000f00 */
[----:B------:R-:W-:Y:S01]  /*5f80*/  IMAD.U32 R4, RZ, RZ, UR8 ;  /* 0x00000008ff047e24 */ /* 0x000fe2000f8e00ff */
[----:B-1----:R-:W-:Y:S01]  /*5f90*/  MOV R7, UR7 ;  /* 0x0000000700077c02 */ /* 0x002fe20008000f00 */
[----:B------:R-:W-:Y:S01]  /*5fa0*/  IMAD.U32 R6, RZ, RZ, UR6 ;  /* 0x00000006ff067e24 */ /* 0x000fe2000f8e00ff */
[----:B----4-:R-:W-:Y:S01]  /*5fb0*/  MOV R11, UR5 ;  /* 0x00000005000b7c02 */ /* 0x010fe20008000f00 */
[----:B------:R-:W-:Y:S02]  /*5fc0*/  IMAD.U32 R10, RZ, RZ, UR4 ;  /* 0x00000004ff0a7e24 */ /* 0x000fe4000f8e00ff */
[----:B------:R-:W-:Y:S07]  /*5fd0*/  LEPC R20, `(.L_x_104) ;  /* 0x000000001014794e */ /* 0x000fee0000000000 */
[----:B---3-5:R-:W-:Y:S05]  /*5fe0*/  CALL.ABS.NOINC R14 ;  /* 0x000000000e007343 */ /* 0x028fea0003c00000 */
.L_x_104:
[----:B------:R-:W-:Y:S05]  /*5ff0*/  WARPSYNC.ALL ;  /* 0x0000000000007948 */ /* 0x000fea0003800000 */
[C---:B------:R-:W-:Y:S01]  /*6000*/  R2UR UR4, R98.reuse ;  /* 0x00000000620472ca */ /* 0x040fe200000e0000 */
[----:B------:R-:W-:Y:S05]  /*6010*/  VIADD R3, R98, 0x10 ;  /* 0x0000001062037836 */ /* 0x000fea0000000000 */
[----:B------:R-:W-:Y:S04]  /*6020*/  SHF.R.U32.HI R3, RZ, 0x15, R3 ;  /* 0x00000015ff037819 */ /* 0x000fe80000011603 */
[----:B------:R-:W-:Y:S03]  /*6030*/  LOP3.LUT P0, RZ, R3, 0x3, R202, 0x48, !PT ;  /* 0x0000000303ff7812 */ /* 0x000fe600078048ca */
[----:B------:R-:W2:Y:S10]  /*6040*/  LDTM.x16 R72, tmem[UR4] ;  /* 0x00000004004879ee */ /* 0x000eb40008240000 */
[----:B--2---:R-:W-:Y:S05]  /*6050*/  @!P0 BRA `(.L_x_105) ;  /* 0x0000000000408947 */ /* 0x004fea0003800000 */
        /* <DEDUP_REMOVED lines=16> */
.L_x_105:
[----:B------:R-:W-:Y:S05]  /*6160*/  WARPSYNC.ALL ;  /* 0x0000000000007948 */ /* 0x000fea0003800000 */
[C---:B------:R-:W-:Y:S01]  /*6170*/  R2UR UR4, R98.reuse ;  /* 0x00000000620472ca */ /* 0x040fe200000e0000 */
[----:B------:R-:W-:Y:S05]  /*6180*/  VIADD R3, R98, 0x20 ;  /* 0x0000002062037836 */ /* 0x000fea0000000000 */
[----:B------:R-:W-:Y:S04]  /*6190*/  SHF.R.U32.HI R3, RZ, 0x15, R3 ;  /* 0x00000015ff037819 */ /* 0x000fe80000011603 */
[----:B------:R-:W-:Y:S03]  /*61a0*/  LOP3.LUT P0, RZ, R3, 0x3, R202, 0x48, !PT ;  /* 0x0000000303ff7812 */ /* 0x000fe600078048ca */
[----:B------:R-:W2:Y:S10]  /*61b0*/  LDTM.x16 R56, tmem[UR4+0x10] ;  /* 0x00001004003879ee */ /* 0x000eb40008240000 */
        /* <DEDUP_REMOVED lines=17> */
.L_x_106:
        /* <DEDUP_REMOVED lines=23> */
.L_x_107:
        /* <DEDUP_REMOVED lines=23> */
.L_x_108:
[----:B------:R-:W-:Y:S01]  /*65b0*/  ISETP.NE.AND P0, PT, R212, RZ, PT ;  /* 0x000000ffd400720c */ /* 0x000fe20003f05270 */
[----:B------:R-:W-:Y:S05]  /*65c0*/  WARPSYNC.ALL ;  /* 0x0000000000007948 */ /* 0x000fea0003800000 */
[----:B------:R-:W-:Y:S01]  /*65d0*/  R2UR UR4, R98 ;  /* 0x00000000620472ca */ /* 0x000fe200000e0000 */
[C---:B----45:R-:W-:Y:S01]  /*65e0*/  FMUL R72, R96.reuse, R72 ;  /* 0x0000004860487220 */ /* 0x070fe20000400000 */
[-C--:B------:R-:W-:Y:S01]  /*65f0*/  F2FP.F16.E4M3.UNPACK_B R100, R108.reuse ;  /* 0x0000006cff64723e */ /* 0x080fe200020006ff */
[C---:B------:R-:W-:Y:S01]  /*6600*/  FMUL R73, R96.reuse, R73 ;  /* 0x0000004960497220 */ /* 0x040fe20000400000 */
[----:B------:R-:W-:Y:S01]  /*6610*/  F2FP.F16.E4M3.UNPACK_B R102, R108.H1 ;  /* 0x0000006cff66723e */ /* 0x000fe200030006ff */
[----:B------:R-:W-:Y:S01]  /*6620*/  FMUL R76, R96, R76 ;  /* 0x0000004c604c7220 */ /* 0x000fe20000400000 */
[-C--:B------:R-:W-:Y:S01]  /*6630*/  F2FP.F16.E4M3.UNPACK_B R104, R109.reuse ;  /* 0x0000006dff68723e */ /* 0x080fe200020006ff */
[--C-:B------:R-:W-:Y:S01]  /*6640*/  HADD2.F32 R101, -RZ, R100.reuse.H0_H0 ;  /* 0x20000064ff657230 */ /* 0x100fe20000004100 */
[----:B------:R-:W-:Y:S01]  /*6650*/  F2FP.F16.E4M3.UNPACK_B R106, R109.H1 ;  /* 0x0000006dff6a723e */ /* 0x000fe200030006ff */
[----:B------:R-:W-:Y:S01]  /*6660*/  HADD2.F32 R100, -RZ, R100.H1_H1 ;  /* 0x30000064ff647230 */ /* 0x000fe20000004100 */
[-C--:B------:R-:W-:Y:S01]  /*6670*/  F2FP.F16.E4M3.UNPACK_B R108, R110.reuse ;  /* 0x0000006eff6c723e */ /* 0x080fe200020006ff */
[--C-:B------:R-:W-:Y:S02]  /*6680*/  HADD2.F32 R105, -RZ, R104.reuse.H0_H0 ;  /* 0x20000068ff697230 */ /* 0x100fe40000004100 */
[----:B------:R-:W-:Y:S01]  /*6690*/  FFMA R72, R101, UR38, R72 ;  /* 0x0000002665487c23 */ /* 0x000fe20008000048 */
[----:B-1----:R-:W1:Y:S01]  /*66a0*/  LDTM.x16 R4, tmem[UR4+0x40] ;  /* 0x00004004000479ee */ /* 0x002e620008240000 */
[----:B------:R-:W-:Y:S01]  /*66b0*/  NOP ;  /* 0x0000000000007918 */ /* 0x000fe20000000000 */
[----:B------:R-:W-:Y:S01]  /*66c0*/  FFMA R73, R100, UR38, R73 ;  /* 0x0000002664497c23 */ /* 0x000fe20008000049 */
[----:B------:R-:W-:Y:S01]  /*66d0*/  F2FP.F16.E4M3.UNPACK_B R110, R110.H1 ;  /* 0x0000006eff6e723e */ /* 0x000fe200030006ff */
[----:B------:R-:W-:Y:S01]  /*66e0*/  HADD2.F32 R104, -RZ, R104.H1_H1 ;  /* 0x30000068ff687230 */ /* 0x000fe20000004100 */
[----:B------:R-:W-:Y:S01]  /*66f0*/  IADD3 R101, PT, PT, R188, 0xa0, RZ ;  /* 0x000000a0bc657810 */ /* 0x000fe20007ffe0ff */
[C---:B------:R-:W-:Y:S01]  /*6700*/  FMUL R77, R96.reuse, R77 ;  /* 0x0000004d604d7220 */ /* 0x040fe20000400000 */
[--C-:B------:R-:W-:Y:S02]  /*6710*/  HADD2.F32 R109, -RZ, R108.reuse.H0_H0 ;  /* 0x2000006cff6d7230 */ /* 0x100fe40000004100 */
[C---:B------:R-:W-:Y:S01]  /*6720*/  FMUL R80, R96.reuse, R80 ;  /* 0x0000005060507220 */ /* 0x040fe20000400000 */
[----:B------:R-:W-:Y:S01]  /*6730*/  LOP3.LUT R101, R101, 0xfefffff8, RZ, 0xc0, !PT ;  /* 0xfefffff865657812 */ /* 0x000fe200078ec0ff */
[----:B------:R-:W-:Y:S02]  /*6740*/  HADD2.F32 R108, -RZ, R108.H1_H1 ;  /* 0x3000006cff6c7230 */ /* 0x000fe40000004100 */
[C---:B------:R-:W-:Y:S01]  /*6750*/  FMUL R81, R96.reuse, R81 ;  /* 0x0000005160517220 */ /* 0x040fe20000400000 */
[C---:B------:R-:W-:Y:S01]  /*6760*/  FMUL R84, R96.reuse, R84 ;  /* 0x0000005460547220 */ /* 0x040fe20000400000 */
[----:B------:R-:W-:Y:S01]  /*6770*/  HADD2.F32 R103, -RZ, R102.H0_H0 ;  /* 0x20000066ff677230 */ /* 0x000fe20000004100 */
[----:B-1----:R1:W-:Y:S01]  /*6780*/  SYNCS.ARRIVE.TRANS64.RED.A1T0 RZ, [R101+URZ], RZ ;  /* 0x000000ff65ff79a7 */ /* 0x0023e200081004ff */
[C---:B------:R-:W-:Y:S01]  /*6790*/  FMUL R85, R96.reuse, R85 ;  /* 0x0000005560557220 */ /* 0x040fe20000400000 */
[C---:B------:R-:W-:Y:S01]  /*67a0*/  FMUL R56, R96.reuse, R56 ;  /* 0x0000003860387220 */ /* 0x040fe20000400000 */
[----:B------:R-:W-:Y:S01]  /*67b0*/  F2FP.F16.E4M3.UNPACK_B R112, R111 ;  /* 0x0000006fff70723e */ /* 0x000fe200020006ff */
[C---:B------:R-:W-:Y:S01]  /*67c0*/  FMUL R57, R96.reuse, R57 ;  /* 0x0000003960397220 */ /* 0x040fe20000400000 */
[C---:B------:R-:W-:Y:S01]  /*67d0*/  FMUL R0, R96.reuse, R60 ;  /* 0x0000003c60007220 */ /* 0x040fe20000400000 */
[----:B------:R-:W-:Y:S01]  /*67e0*/  F2FP.F16.E4M3.UNPACK_B R114, R111.H1 ;  /* 0x0000006fff72723e */ /* 0x000fe200030006ff */
[C---:B------:R-:W-:Y:S01]  /*67f0*/  FMUL R3, R96.reuse, R61 ;  /* 0x0000003d60037220 */ /* 0x040fe20000400000 */
[--C-:B------:R-:W-:Y:S02]  /*6800*/  HADD2.F32 R113, -RZ, R112.reuse.H0_H0 ;  /* 0x20000070ff717230 */ /* 0x100fe40000004100 */
[C---:B------:R-:W-:Y:S01]  /*6810*/  FMUL R22, R96.reuse, R64 ;  /* 0x0000004060167220 */ /* 0x040fe20000400000 */
[----:B------:R-:W-:Y:S01]  /*6820*/  F2FP.F16.E4M3.UNPACK_B R116, R124 ;  /* 0x0000007cff74723e */ /* 0x000fe200020006ff */
[----:B------:R-:W-:Y:S02]  /*6830*/  HADD2.F32 R112, -RZ, R112.H1_H1 ;  /* 0x30000070ff707230 */ /* 0x000fe40000004100 */
[C---:B------:R-:W-:Y:S01]  /*6840*/  FMUL R23, R96.reuse, R65 ;  /* 0x0000004160177220 */ /* 0x040fe20000400000 */
[C---:B------:R-:W-:Y:S01]  /*6850*/  FMUL R40, R96.reuse, R40 ;  /* 0x0000002860287220 */ /* 0x040fe20000400000 */
[----:B------:R-:W-:Y:S01]  /*6860*/  F2FP.F16.E4M3.UNPACK_B R118, R124.H1 ;  /* 0x0000007cff76723e */ /* 0x000fe200030006ff */
[--C-:B------:R-:W-:Y:S02]  /*6870*/  HADD2.F32 R117, -RZ, R116.reuse.H0_H0 ;  /* 0x20000074ff757230 */ /* 0x100fe40000004100 */
[C---:B------:R-:W-:Y:S01]  /*6880*/  FMUL R41, R96.reuse, R41 ;  /* 0x0000002960297220 */ /* 0x040fe20000400000 */
[----:B------:R-:W-:Y:S02]  /*6890*/  HADD2.F32 R116, -RZ, R116.H1_H1 ;  /* 0x30000074ff747230 */ /* 0x000fe40000004100 */
        /* <DEDUP_REMOVED lines=45> */
[----:B------:R-:W-:Y:S02]  /*6b70*/  HADD2.F32 R141, -RZ, R140.H0_H0 ;  /* 0x2000008cff8d7230 */ /* 0x000fe40000004100 */
[C---:B------:R-:W-:Y:S01]  /*6b80*/  FMUL R74, R96.reuse, R74 ;  /* 0x0000004a604a7220 */ /* 0x040fe20000400000 */
[----:B------:R-:W-:Y:S02]  /*6b90*/  HADD2.F32 R102, -RZ, R102.H1_H1 ;  /* 0x30000066ff667230 */ /* 0x000fe40000004100 */
[----:B------:R-:W-:Y:S01]  /*6ba0*/  FMUL R75, R96, R75 ;  /* 0x0000004b604b7220 */ /* 0x000fe20000400000 */
[-C--:B------:R-:W-:Y:S01]  /*6bb0*/  F2FP.F16.E4M3.UNPACK_B R144, R143.reuse ;  /* 0x0000008fff90723e */ /* 0x080fe200020006ff */
[----:B------:R-:W-:Y:S02]  /*6bc0*/  HADD2.F32 R107, -RZ, R106.H0_H0 ;  /* 0x2000006aff6b7230 */ /* 0x000fe40000004100 */
[----:B------:R-:W-:Y:S01]  /*6bd0*/  FFMA R74, R103, UR38, R74 ;  /* 0x00000026674a7c23 */ /* 0x000fe2000800004a */
[----:B------:R-:W-:Y:S01]  /*6be0*/  FFMA R75, R102, UR38, R75 ;  /* 0x00000026664b7c23 */ /* 0x000fe2000800004b */
[----:B------:R-:W-:Y:S01]  /*6bf0*/  F2FP.F16.E4M3.UNPACK_B R146, R143.H1 ;  /* 0x0000008fff92723e */ /* 0x000fe200030006ff */
[----:B------:R-:W-:Y:S01]  /*6c00*/  FFMA R76, R105, UR38, R76 ;  /* 0x00000026694c7c23 */ /* 0x000fe2000800004c */
[----:B------:R-:W-:Y:S01]  /*6c10*/  FFMA R77, R104, UR38, R77 ;  /* 0x00000026684d7c23 */ /* 0x000fe2000800004d */
[----:B------:R-:W-:Y:S01]  /*6c20*/  F2FP.F16.E4M3.UNPACK_B R148, R156 ;  /* 0x0000009cff94723e */ /* 0x000fe200020006ff */
[----:B------:R-:W-:Y:S01]  /*6c30*/  HADD2.F32 R140, -RZ, R140.H1_H1 ;  /* 0x3000008cff8c7230 */ /* 0x000fe20000004100 */
[----:B------:R-:W-:Y:S01]  /*6c40*/  F2FP.SATFINITE.E4M3.F32.PACK_AB_MERGE_C R188, R75, R74, RZ ;  /* 0x0000004a4bbc723e */ /* 0x000fe200048070ff */
[----:B------:R-:W-:Y:S02]  /*6c50*/  HADD2.F32 R145, -RZ, R144.H0_H0 ;  /* 0x20000090ff917230 */ /* 0x000fe40000004100 */
[C---:B------:R-:W-:Y:S01]  /*6c60*/  FMUL R78, R96.reuse, R78 ;  /* 0x0000004e604e7220 */ /* 0x040fe20000400000 */
[----:B------:R-:W-:Y:S01]  /*6c70*/  HADD2.F32 R106, -RZ, R106.H1_H1 ;  /* 0x3000006aff6a7230 */ /* 0x000fe20000004100 */
[----:B------:R-:W-:Y:S01]  /*6c80*/  F2FP.SATFINITE.E4M3.F32.PACK_AB_MERGE_C R188, R73, R72, R188 ;  /* 0x0000004849bc723e */ /* 0x000fe200048070bc */
[----:B------:R-:W-:Y:S02]  /*6c90*/  HADD2.F32 R144, -RZ, R144.H1_H1 ;  /* 0x30000090ff907230 */ /* 0x000fe40000004100 */
[----:B------:R-:W-:Y:S01]  /*6ca0*/  FFMA R78, R107, UR38, R78 ;  /* 0x000000266b4e7c23 */ /* 0x000fe2000800004e */
[----:B------:R-:W-:Y:S02]  /*6cb0*/  HADD2.F32 R149, -RZ, R148.H0_H0 ;  /* 0x20000094ff957230 */ /* 0x000fe40000004100 */
[C---:B------:R-:W-:Y:S01]  /*6cc0*/  FMUL R79, R96.reuse, R79 ;  /* 0x0000004f604f7220 */ /* 0x040fe20000400000 */
[--C-:B------:R-:W-:Y:S02]  /*6cd0*/  HADD2.F32 R111, -RZ, R110.reuse.H0_H0 ;  /* 0x2000006eff6f7230 */ /* 0x100fe40000004100 */
[----:B------:R-:W-:Y:S01]  /*6ce0*/  FMUL R82, R96, R82 ;  /* 0x0000005260527220 */ /* 0x000fe20000400000 */
[----:B------:R-:W-:Y:S02]  /*6cf0*/  HADD2.F32 R110, -RZ, R110.H1_H1 ;  /* 0x3000006eff6e7230 */ /* 0x000fe40000004100 */
        /* <DEDUP_REMOVED lines=8> */
[C---:B------:R-:W-:Y:S01]  /*6d80*/  FMUL R83, R96.reuse, R83 ;  /* 0x0000005360537220 */ /* 0x040fe20000400000 */
[--C-:B------:R-:W-:Y:S02]  /*6d90*/  HADD2.F32 R115, -RZ, R114.reuse.H0_H0 ;  /* 0x20000072ff737230 */ /* 0x100fe40000004100 */
[----:B------:R-:W-:Y:S01]  /*6da0*/  FMUL R86, R96, R86 ;  /* 0x0000005660567220 */ /* 0x000fe20000400000 */
[----:B------:R-:W-:Y:S01]  /*6db0*/  HADD2.F32 R114, -RZ, R114.H1_H1 ;  /* 0x30000072ff727230 */ /* 0x000fe20000004100 */
[----:B------:R-:W-:Y:S01]  /*6dc0*/  F2FP.SATFINITE.E4M3.F32.PACK_AB_MERGE_C R189, R77, R76, R189 ;  /* 0x0000004c4dbd723e */ /* 0x000fe200048070bd */
[----:B------:R-:W-:Y:S01]  /*6dd0*/  FFMA R83, R110, UR38, R83 ;  /* 0x000000266e537c23 */ /* 0x000fe20008000053 */
[----:B------:R-:W-:Y:S01]  /*6de0*/  FFMA R84, R113, UR38, R84 ;  /* 0x0000002671547c23 */ /* 0x000fe20008000054 */
[----:B------:R-:W-:Y:S01]  /*6df0*/  FFMA R85, R112, UR38, R85 ;  /* 0x0000002670557c23 */ /* 0x000fe20008000055 */
[----:B------:R-:W-:Y:S01]  /*6e00*/  FFMA R86, R115, UR38, R86 ;  /* 0x0000002673567c23 */ /* 0x000fe20008000056 */
[----:B------:R-:W-:Y:S01]  /*6e10*/  F2FP.F16.E4M3.UNPACK_B R154, R157.H1 ;  /* 0x0000009dff9a723e */ /* 0x000fe200030006ff */
[--C-:B------:R-:W-:Y:S01]  /*6e20*/  HADD2.F32 R153, -RZ, R152.reuse.H0_H0 ;  /* 0x20000098ff997230 */ /* 0x100fe20000004100 */
[----:B------:R-:W-:Y:S01]  /*6e30*/  F2FP.SATFINITE.E4M3.F32.PACK_AB_MERGE_C R190, R83, R82, RZ ;  /* 0x0000005253be723e */ /* 0x000fe200048070ff */
[----:B------:R-:W-:Y:S02]  /*6e40*/  HADD2.F32 R152, -RZ, R152.H1_H1 ;  /* 0x30000098ff987230 */ /* 0x000fe40000004100 */
[C---:B------:R-:W-:Y:S01]  /*6e50*/  FMUL R87, R96.reuse, R87 ;  /* 0x0000005760577220 */ /* 0x040fe20000400000 */
[--C-:B------:R-:W-:Y:S01]  /*6e60*/  HADD2.F32 R119, -RZ, R118.reuse.H0_H0 ;  /* 0x20000076ff777230 */ /* 0x100fe20000004100 */
[----:B------:R-:W-:Y:S01]  /*6e70*/  F2FP.SATFINITE.E4M3.F32.PACK_AB_MERGE_C R190, R81, R80, R190 ;  /* 0x0000005051be723e */ /* 0x000fe200048070be */
[----:B------:R-:W-:Y:S01]  /*6e80*/  FMUL R58, R96, R58 ;  /* 0x0000003a603a7220 */ /* 0x000fe20000400000 */
[----:B------:R-:W-:Y:S02]  /*6e90*/  HADD2.F32 R118, -RZ, R118.H1_H1 ;  /* 0x30000076ff767230 */ /* 0x000fe40000004100 */
[----:B------:R-:W-:Y:S01]  /*6ea0*/  FFMA R87, R114, UR38, R87 ;  /* 0x0000002672577c23 */ /* 0x000fe20008000057 */
[----:B------:R-:W-:Y:S01]  /*6eb0*/  FFMA R56, R117, UR38, R56 ;  /* 0x0000002675387c23 */ /* 0x000fe20008000038 */
[----:B------:R-:W-:Y:S01]  /*6ec0*/  FFMA R57, R116, UR38, R57 ;  /* 0x0000002674397c23 */ /* 0x000fe20008000039 */
[----:B------:R-:W-:Y:S01]  /*6ed0*/  FFMA R58, R119, UR38, R58 ;  /* 0x00000026773a7c23 */ /* 0x000fe2000800003a */
[----:B------:R-:W-:Y:S01]  /*6ee0*/  F2FP.F16.E4M3.UNPACK_B R156, R158 ;  /* 0x0000009eff9c723e */ /* 0x000fe200020006ff */
[C---:B------:R-:W-:Y:S01]  /*6ef0*/  FMUL R59, R96.reuse, R59 ;  /* 0x0000003b603b7220 */ /* 0x040fe20000400000 */
[--C-:B------:R-:W-:Y:S01]  /*6f00*/  HADD2.F32 R123, -RZ, R122.reuse.H0_H0 ;  /* 0x2000007aff7b7230 */ /* 0x100fe20000004100 */
[----:B------:R-:W-:Y:S01]  /*6f10*/  F2FP.SATFINITE.E4M3.F32.PACK_AB_MERGE_C R191, R87, R86, RZ ;  /* 0x0000005657bf723e */ /* 0x000fe200048070ff */
[----:B------:R-:W-:Y:S01]  /*6f20*/  FMUL R20, R96, R62 ;  /* 0x0000003e60147220 */ /* 0x000fe20000400000 */
[----:B------:R-:W-:Y:S02]  /*6f30*/  HADD2.F32 R122, -RZ, R122.H1_H1 ;  /* 0x3000007aff7a7230 */ /* 0x000fe40000004100 */
[----:B------:R-:W-:Y:S01]  /*6f40*/  FFMA R59, R118, UR38, R59 ;  /* 0x00000026763b7c23 */ /* 0x000fe2000800003b */
[----:B------:R-:W-:Y:S01]  /*6f50*/  F2FP.SATFINITE.E4M3.F32.PACK_AB_MERGE_C R191, R85, R84, R191 ;  /* 0x0000005455bf723e */ /* 0x000fe200048070bf */
[----:B------:R-:W-:Y:S01]  /*6f60*/  FFMA R0, R121, UR38, R0 ;  /* 0x0000002679007c23 */ /* 0x000fe20008000000 */
[----:B------:R-:W-:Y:S01]  /*6f70*/  FFMA R3, R120, UR38, R3 ;  /* 0x0000002678037c23 */ /* 0x000fe20008000003 */
[----:B------:R-:W-:Y:S01]  /*6f80*/  FFMA R20, R123, UR38, R20 ;  /* 0x000000267b147c23 */ /* 0x000fe20008000014 */
[----:B------:R-:W-:Y:S01]  /*6f90*/  F2FP.F16.E4M3.UNPACK_B R158, R158.H1 ;  /* 0x0000009eff9e723e */ /* 0x000fe200030006ff */
[----:B------:R1:W-:Y:S01]  /*6fa0*/  STS.128 [R211+0x2980], R188 ;  /* 0x002980bcd3007388 */ /* 0x0003e20000000c00 */
[----:B------:R-:W-:Y:S01]  /*6fb0*/  F2FP.SATFINITE.E4M3.F32.PACK_AB_MERGE_C R192, R59, R58, RZ ;  /* 0x0000003a3bc0723e */ /* 0x000fe200048070ff */
[C---:B------:R-:W-:Y:S01]  /*6fc0*/  FMUL R62, R96.reuse, R68 ;  /* 0x00000044603e7220 */ /* 0x040fe20000400000 */
[----:B------:R-:W-:Y:S02]  /*6fd0*/  HADD2.F32 R157, -RZ, R156.H0_H0 ;  /* 0x2000009cff9d7230 */ /* 0x000fe40000004100 */
[C---:B------:R-:W-:Y:S01]  /*6fe0*/  FMUL R21, R96.reuse, R63 ;  /* 0x0000003f60157220 */ /* 0x040fe20000400000 */
[----:B------:R-:W-:Y:S01]  /*6ff0*/  HADD2.F32 R127, -RZ, R126.H0_H0 ;  /* 0x2000007eff7f7230 */ /* 0x000fe20000004100 */
[----:B------:R-:W-:Y:S01]  /*7000*/  F2FP.SATFINITE.E4M3.F32.PACK_AB_MERGE_C R192, R57, R56, R192 ;  /* 0x0000003839c0723e */ /* 0x000fe200048070c0 */
[----:B------:R-:W-:Y:S01]  /*7010*/  FMUL R63, R96, R69 ;  /* 0x00000045603f7220 */ /* 0x000fe20000400000 */
[----:B------:R-:W-:Y:S01]  /*7020*/  FFMA R21, R122, UR38, R21 ;  /* 0x000000267a157c23 */ /* 0x000fe20008000015 */
[----:B------:R-:W-:Y:S01]  /*7030*/  FFMA R22, R125, UR38, R22 ;  /* 0x000000267d167c23 */ /* 0x000fe20008000016 */
[----:B------:R-:W-:Y:S01]  /*7040*/  FFMA R23, R124, UR38, R23 ;  /* 0x000000267c177c23 */ /* 0x000fe20008000017 */
[----:B------:R-:W-:Y:S01]  /*7050*/  F2FP.F16.E4M3.UNPACK_B R160, R159 ;  /* 0x0000009fffa0723e */ /* 0x000fe200020006ff */
[----:B------:R-:W-:Y:S01]  /*7060*/  HADD2.F32 R156, -RZ, R156.H1_H1 ;  /* 0x3000009cff9c7230 */ /* 0x000fe20000004100 */
[----:B------:R-:W-:Y:S01]  /*7070*/  F2FP.SATFINITE.E4M3.F32.PACK_AB_MERGE_C R193, R21, R20, RZ ;  /* 0x0000001415c1723e */ /* 0x000fe200048070ff */
[C---:B------:R-:W-:Y:S01]  /*7080*/  FMUL R60, R96.reuse, R66 ;  /* 0x00000042603c7220 */ /* 0x040fe20000400000 */
[----:B------:R-:W-:Y:S02]  /*7090*/  HADD2.F32 R126, -RZ, R126.H1_H1 ;  /* 0x3000007eff7e7230 */ /* 0x000fe40000004100 */
[----:B------:R-:W-:Y:S01]  /*70a0*/  FMUL R61, R96, R67 ;  /* 0x00000043603d7220 */ /* 0x000fe20000400000 */
[----:B------:R-:W-:Y:S01]  /*70b0*/  HADD2.F32 R131, -RZ, R130.H0_H0 ;  /* 0x20000082ff837230 */ /* 0x000fe20000004100 */
        /* <DEDUP_REMOVED lines=10> */
[----:B------:R-:W-:Y:S01]  /*7160*/  HADD2.F32 R130, -RZ, R130.H1_H1 ;  /* 0x30000082ff827230 */ /* 0x000fe20000004100 */
[----:B------:R-:W-:Y:S01]  /*7170*/  F2FP.SATFINITE.E4M3.F32.PACK_AB_MERGE_C R194, R23, R22, R194 ;  /* 0x0000001617c2723e */ /* 0x000fe200048070c2 */
[C---:B------:R-:W-:Y:S01]  /*7180*/  FMUL R65, R96.reuse, R71 ;  /* 0x0000004760417220 */ /* 0x040fe20000400000 */
[--C-:B------:R-:W-:Y:S02]  /*7190*/  HADD2.F32 R135, -RZ, R134.reuse.H0_H0 ;  /* 0x20000086ff877230 */ /* 0x100fe40000004100 */
[----:B------:R-:W-:Y:S01]  /*71a0*/  FFMA R64, R131, UR38, R64 ;  /* 0x0000002683407c23 */ /* 0x000fe20008000040 */
[----:B------:R-:W-:Y:S01]  /*71b0*/  FMUL R42, R96, R42 ;  /* 0x0000002a602a7220 */ /* 0x000fe20000400000 */
[----:B------:R-:W-:Y:S02]  /*71c0*/  HADD2.F32 R134, -RZ, R134.H1_H1 ;  /* 0x30000086ff867230 */ /* 0x000fe40000004100 */
[----:B------:R-:W-:Y:S01]  /*71d0*/  FFMA R65, R130, UR38, R65 ;  /* 0x0000002682417c23 */ /* 0x000fe20008000041 */
[----:B------:R-:W-:Y:S01]  /*71e0*/  FFMA R40, R133, UR38, R40 ;  /* 0x0000002685287c23 */ /* 0x000fe20008000028 */
[-C--:B------:R-:W-:Y:S01]  /*71f0*/  F2FP.F16.E4M3.UNPACK_B R164, R172.reuse ;  /* 0x000000acffa4723e */ /* 0x080fe200020006ff */
[----:B------:R-:W-:Y:S01]  /*7200*/  FFMA R41, R132, UR38, R41 ;  /* 0x0000002684297c23 */ /* 0x000fe20008000029 */
[----:B------:R-:W-:Y:S01]  /*7210*/  FFMA R42, R135, UR38, R42 ;  /* 0x00000026872a7c23 */ /* 0x000fe2000800002a */
[----:B------:R-:W-:Y:S01]  /*7220*/  F2FP.F16.E4M3.UNPACK_B R166, R172.H1 ;  /* 0x000000acffa6723e */ /* 0x000fe200030006ff */
[----:B------:R-:W-:Y:S01]  /*7230*/  FMUL R43, R96, R43 ;  /* 0x0000002b602b7220 */ /* 0x000fe20000400000 */
[----:B------:R-:W-:Y:S01]  /*7240*/  HADD2.F32 R139, -RZ, R138.H0_H0 ;  /* 0x2000008aff8b7230 */ /* 0x000fe20000004100 */
[----:B------:R-:W-:Y:S01]  /*7250*/  F2FP.SATFINITE.E4M3.F32.PACK_AB_MERGE_C R195, R65, R64, RZ ;  /* 0x0000004041c3723e */ /* 0x000fe200048070ff */
[--C-:B------:R-:W-:Y:S02]  /*7260*/  HADD2.F32 R165, -RZ, R164.reuse.H0_H0 ;  /* 0x200000a4ffa57230 */ /* 0x100fe40000004100 */
[----:B------:R-:W-:Y:S01]  /*7270*/  FFMA R43, R134, UR38, R43 ;  /* 0x00000026862b7c23 */ /* 0x000fe2000800002b */
[----:B------:R-:W-:Y:S01]  /*7280*/  FFMA R44, R137, UR38, R44 ;  /* 0x00000026892c7c23 */ /* 0x000fe2000800002c */
[----:B------:R-:W-:Y:S01]  /*7290*/  F2FP.SATFINITE.E4M3.F32.PACK_AB_MERGE_C R195, R63, R62, R195 ;  /* 0x0000003e3fc3723e */ /* 0x000fe200048070c3 */
[----:B------:R-:W-:Y:S01]  /*72a0*/  FFMA R45, R136, UR38, R45 ;  /* 0x00000026882d7c23 */ /* 0x000fe2000800002d */
[----:B------:R-:W-:Y:S01]  /*72b0*/  HADD2.F32 R164, -RZ, R164.H1_H1 ;  /* 0x300000a4ffa47230 */ /* 0x000fe20000004100 */
[----:B------:R-:W-:Y:S01]  /*72c0*/  F2FP.SATFINITE.E4M3.F32.PACK_AB_MERGE_C R204, R43, R42, RZ ;  /* 0x0000002a2bcc723e */ /* 0x000fe200048070ff */
[C---:B------:R-:W-:Y:S01]  /*72d0*/  FMUL R46, R96.reuse, R46 ;  /* 0x0000002e602e7220 */ /* 0x040fe20000400000 */
[----:B------:R-:W-:Y:S01]  /*72e0*/  HADD2.F32 R138, -RZ, R138.H1_H1 ;  /* 0x3000008aff8a7230 */ /* 0x000fe20000004100 */
[----:B------:R1:W-:Y:S01]  /*72f0*/  STS.128 [R211+0x3180], R192 ;  /* 0x003180c0d3007388 */ /* 0x0003e20000000c00 */
[----:B------:R-:W-:Y:S01]  /*7300*/  F2FP.SATFINITE.E4M3.F32.PACK_AB_MERGE_C R204, R41, R40, R204 ;  /* 0x0000002829cc723e */ /* 0x000fe200048070cc */
[----:B------:R-:W-:Y:S01]  /*7310*/  FFMA R46, R139, UR38, R46 ;  /* 0x000000268b2e7c23 */ /* 0x000fe2000800002e */
[C---:B------:R-:W-:Y:S01]  /*7320*/  FMUL R47, R96.reuse, R47 ;  /* 0x0000002f602f7220 */ /* 0x040fe20000400000 */
[--C-:B------:R-:W-:Y:S02]  /*7330*/  HADD2.F32 R143, -RZ, R142.reuse.H0_H0 ;  /* 0x2000008eff8f7230 */ /* 0x100fe40000004100 */
        /* <DEDUP_REMOVED lines=19> */
[----:B------:R-:W-:Y:S02]  /*7470*/  HADD2.F32 R146, -RZ, R146.H1_H1 ;  /* 0x30000092ff927230 */ /* 0x000fe40000004100 */
[----:B------:R-:W-:Y:S01]  /*7480*/  FMUL R55, R96, R55 ;  /* 0x0000003760377220 */ /* 0x000fe20000400000 */
[--C-:B------:R-:W-:Y:S01]  /*7490*/  HADD2.F32 R151, -RZ, R150.reuse.H0_H0 ;  /* 0x20000096ff977230 */ /* 0x100fe20000004100 */
[----:B------:R-:W-:Y:S01]  /*74a0*/  F2FP.SATFINITE.E4M3.F32.PACK_AB_MERGE_C R206, R49, R48, R206 ;  /* 0x0000003031ce723e */ /* 0x000fe200048070ce */
[----:B------:R-:W-:Y:S01]  /*74b0*/  FFMA R54, R147, UR38, R54 ;  /* 0x0000002693367c23 */ /* 0x000fe20008000036 */
[----:B------:R-:W-:Y:S01]  /*74c0*/  FFMA R55, R146, UR38, R55 ;  /* 0x0000002692377c23 */ /* 0x000fe20008000037 */
[----:B------:R-:W-:Y:S01]  /*74d0*/  FFMA R24, R149, UR38, R24 ;  /* 0x0000002695187c23 */ /* 0x000fe20008000018 */
[----:B------:R-:W-:Y:S01]  /*74e0*/  FFMA R25, R148, UR38, R25 ;  /* 0x0000002694197c23 */ /* 0x000fe20008000019 */
[----:B------:R-:W-:Y:S01]  /*74f0*/  F2FP.F16.E4M3.UNPACK_B R172, R174 ;  /* 0x000000aeffac723e */ /* 0x000fe200020006ff */
[C---:B------:R-:W-:Y:S01]  /*7500*/  FMUL R26, R96.reuse, R26 ;  /* 0x0000001a601a7220 */ /* 0x040fe20000400000 */
[----:B------:R-:W-:Y:S01]  /*7510*/  HADD2.F32 R150, -RZ, R150.H1_H1 ;  /* 0x30000096ff967230 */ /* 0x000fe20000004100 */
[----:B------:R-:W-:Y:S01]  /*7520*/  F2FP.SATFINITE.E4M3.F32.PACK_AB_MERGE_C R54, R55, R54, RZ ;  /* 0x000000363736723e */ /* 0x000fe200048070ff */
[----:B------:R-:W-:Y:S01]  /*7530*/  FMUL R27, R96, R27 ;  /* 0x0000001b601b7220 */ /* 0x000fe20000400000 */
[----:B------:R-:W-:Y:S02]  /*7540*/  HADD2.F32 R155, -RZ, R154.H0_H0 ;  /* 0x2000009aff9b7230 */ /* 0x000fe40000004100 */
        /* <DEDUP_REMOVED lines=8> */
[----:B------:R-:W-:Y:S02]  /*75d0*/  HADD2.F32 R173, -RZ, R172.H0_H0 ;  /* 0x200000acffad7230 */ /* 0x000fe40000004100 */
[C---:B------:R-:W-:Y:S01]  /*75e0*/  FMUL R30, R96.reuse, R30 ;  /* 0x0000001e601e7220 */ /* 0x040fe20000400000 */
[----:B------:R-:W-:Y:S01]  /*75f0*/  HADD2.F32 R154, -RZ, R154.H1_H1 ;  /* 0x3000009aff9a7230 */ /* 0x000fe20000004100 */
[----:B------:R-:W-:Y:S01]  /*7600*/  F2FP.SATFINITE.E4M3.F32.PACK_AB_MERGE_C R24, R25, R24, R26 ;  /* 0x000000181918723e */ /* 0x000fe2000480701a */
[----:B------:R-:W-:Y:S02]  /*7610*/  HADD2.F32 R172, -RZ, R172.H1_H1 ;  /* 0x300000acffac7230 */ /* 0x000fe40000004100 */
        /* <DEDUP_REMOVED lines=14> */
[----:B------:R-:W-:Y:S02]  /*7700*/  HADD2.F32 R177, -RZ, R176.H0_H0 ;  /* 0x200000b0ffb17230 */ /* 0x000fe40000004100 */
[----:B------:R-:W-:Y:S01]  /*7710*/  FFMA R35, R158, UR38, R35 ;  /* 0x000000269e237c23 */ /* 0x000fe20008000023 */
[----:B------:R-:W-:Y:S01]  /*7720*/  FFMA R36, R161, UR38, R36 ;  /* 0x00000026a1247c23 */ /* 0x000fe20008000024 */
[----:B------:R-:W-:Y:S01]  /*7730*/  F2FP.SATFINITE.E4M3.F32.PACK_AB_MERGE_C R25, R29, R28, R30 ;  /* 0x0000001c1d19723e */ /* 0x000fe2000480701e */
[----:B------:R-:W-:Y:S01]  /*7740*/  FFMA R37, R160, UR38, R37 ;  /* 0x00000026a0257c23 */ /* 0x000fe20008000025 */
[C---:B------:R-:W-:Y:S01]  /*7750*/  FMUL R38, R96.reuse, R38 ;  /* 0x0000002660267220 */ /* 0x040fe20000400000 */
[----:B------:R-:W-:Y:S02]  /*7760*/  HADD2.F32 R162, -RZ, R162.H1_H1 ;  /* 0x300000a2ffa27230 */ /* 0x000fe40000004100 */
[C---:B------:R-:W-:Y:S01]  /*7770*/  FMUL R39, R96.reuse, R39 ;  /* 0x0000002760277220 */ /* 0x040fe20000400000 */
[--C-:B------:R-:W-:Y:S02]  /*7780*/  HADD2.F32 R167, -RZ, R166.reuse.H0_H0 ;  /* 0x200000a6ffa77230 */ /* 0x100fe40000004100 */
[----:B------:R-:W-:Y:S01]  /*7790*/  FFMA R38, R163, UR38, R38 ;  /* 0x00000026a3267c23 */ /* 0x000fe20008000026 */
[----:B------:R-:W-:Y:S02]  /*77a0*/  HADD2.F32 R166, -RZ, R166.H1_H1 ;  /* 0x300000a6ffa67230 */ /* 0x000fe40000004100 */
[----:B------:R-:W-:Y:S01]  /*77b0*/  FMUL R6, R96, R6 ;  /* 0x0000000660067220 */ /* 0x000fe20000400000 */
[----:B------:R-:W-:Y:S01]  /*77c0*/  FFMA R39, R162, UR38, R39 ;  /* 0x00000026a2277c23 */ /* 0x000fe20008000027 */
[----:B------:R-:W-:Y:S01]  /*77d0*/  FFMA R4, R165, UR38, R4 ;  /* 0x00000026a5047c23 */ /* 0x000fe20008000004 */
[----:B------:R-:W-:Y:S01]  /*77e0*/  FFMA R5, R164, UR38, R5 ;  /* 0x00000026a4057c23 */ /* 0x000fe20008000005 */
[--C-:B------:R-:W-:Y:S02]  /*77f0*/  HADD2.F32 R171, -RZ, R170.reuse.H0_H0 ;  /* 0x200000aaffab7230 */ /* 0x100fe40000004100 */
[----:B------:R-:W-:Y:S01]  /*7800*/  FFMA R6, R167, UR38, R6 ;  /* 0x00000026a7067c23 */ /* 0x000fe20008000006 */
[----:B------:R-:W-:Y:S02]  /*7810*/  HADD2.F32 R170, -RZ, R170.H1_H1 ;  /* 0x300000aaffaa7230 */ /* 0x000fe40000004100 */
[----:B------:R-:W-:Y:S01]  /*7820*/  FMUL R10, R96, R10 ;  /* 0x0000000a600a7220 */ /* 0x000fe20000400000 */
[----:B------:R-:W-:Y:S01]  /*7830*/  FFMA R7, R166, UR38, R7 ;  /* 0x00000026a6077c23 */ /* 0x000fe20008000007 */
[----:B------:R-:W-:Y:S01]  /*7840*/  FMUL R11, R96, R11 ;  /* 0x0000000b600b7220 */ /* 0x000fe20000400000 */
        /* <DEDUP_REMOVED lines=9> */
[----:B------:R-:W-:Y:S02]  /*78e0*/  HADD2.F32 R176, -RZ, R176.H1_H1 ;  /* 0x300000b0ffb07230 */ /* 0x000fe40000004100 */
        /* <DEDUP_REMOVED lines=9> */
[----:B------:R-:W-:Y:S01]  /*7980*/  FFMA R18, R179, UR38, R18 ;  /* 0x00000026b3127c23 */ /* 0x000fe20008000012 */
[----:B------:R-:W-:Y:S01]  /*7990*/  FFMA R19, R178, UR38, R19 ;  /* 0x00000026b2137c23 */ /* 0x000fe20008000013 */
[----:B------:R-:W-:Y:S01]  /*79a0*/  F2FP.SATFINITE.E4M3.F32.PACK_AB_MERGE_C R6, R7, R6, RZ ;  /* 0x000000060706723e */ /* 0x000fe200048070ff */
[----:B------:R-:W-:Y:S01]  /*79b0*/  BSSY.RECONVERGENT B0, `(.L_x_109) ;  /* 0x0000036000007945 */ /* 0x000fe20003800200 */
[----:B------:R-:W-:Y:S02]  /*79c0*/  F2FP.SATFINITE.E4M3.F32.PACK_AB_MERGE_C R34, R35, R34, RZ ;  /* 0x000000222322723e */ /* 0x000fe400048070ff */
[----:B------:R-:W-:Y:S02]  /*79d0*/  F2FP.SATFINITE.E4M3.F32.PACK_AB_MERGE_C R27, R39, R38, RZ ;  /* 0x00000026271b723e */ /* 0x000fe400048070ff */
[----:B------:R-:W-:Y:S02]  /*79e0*/  F2FP.SATFINITE.E4M3.F32.PACK_AB_MERGE_C R10, R11, R10, RZ ;  /* 0x0000000a0b0a723e */ /* 0x000fe400048070ff */
[----:B------:R-:W-:Y:S02]  /*79f0*/  F2FP.SATFINITE.E4M3.F32.PACK_AB_MERGE_C R14, R15, R14, RZ ;  /* 0x0000000e0f0e723e */ /* 0x000fe400048070ff */
[----:B------:R-:W-:Y:S02]  /*7a00*/  F2FP.SATFINITE.E4M3.F32.PACK_AB_MERGE_C R18, R19, R18, RZ ;  /* 0x000000121312723e */ /* 0x000fe400048070ff */
[----:B------:R-:W-:Y:S02]  /*7a10*/  F2FP.SATFINITE.E4M3.F32.PACK_AB_MERGE_C R4, R5, R4, R6 ;  /* 0x000000040504723e */ /* 0x000fe40004807006 */
[----:B------:R-:W-:Y:S02]  /*7a20*/  F2FP.SATFINITE.E4M3.F32.PACK_AB_MERGE_C R26, R33, R32, R34 ;  /* 0x00000020211a723e */ /* 0x000fe40004807022 */
[----:B------:R-:W-:Y:S02]  /*7a30*/  F2FP.SATFINITE.E4M3.F32.PACK_AB_MERGE_C R27, R37, R36, R27 ;  /* 0x00000024251b723e */ /* 0x000fe4000480701b */
[----:B------:R-:W-:Y:S02]  /*7a40*/  F2FP.SATFINITE.E4M3.F32.PACK_AB_MERGE_C R5, R9, R8, R10 ;  /* 0x000000080905723e */ /* 0x000fe4000480700a */
[----:B------:R-:W-:Y:S01]  /*7a50*/  F2FP.SATFINITE.E4M3.F32.PACK_AB_MERGE_C R6, R13, R12, R14 ;  /* 0x0000000c0d06723e */ /* 0x000fe2000480700e */
[----:B------:R1:W-:Y:S01]  /*7a60*/  STS.128 [R211+0x4180], R24 ;  /* 0x00418018d3007388 */ /* 0x0003e20000000c00 */
[----:B------:R-:W-:Y:S02]  /*7a70*/  F2FP.SATFINITE.E4M3.F32.PACK_AB_MERGE_C R7, R17, R16, R18 ;  /* 0x000000101107723e */ /* 0x000fe40004807012 */
[----:B------:R-:W-:Y:S05]  /*7a80*/  IADD3 R99, PT, PT, R99, 0x1, RZ ;  /* 0x0000000163637810 */ /* 0x000fea0007ffe0ff */
[----:B------:R1:W-:Y:S01]  /*7a90*/  STS.128 [R211+0x4980], R4 ;  /* 0x00498004d3007388 */ /* 0x0003e20000000c00 */
[----:B------:R-:W-:Y:S01]  /*7aa0*/  @!PT LDS RZ, [RZ] ;  /* 0x00000000fffff984 */ /* 0x000fe20000000800 */
[----:B------:R-:W-:Y:S01]  /*7ab0*/  @!PT LDS RZ, [RZ] ;  /* 0x00000000fffff984 */ /* 0x000fe20000000800 */
[----:B------:R-:W-:Y:S01]  /*7ac0*/  @!PT LDS RZ, [RZ] ;  /* 0x00000000fffff984 */ /* 0x000fe20000000800 */
[----:B------:R-:W-:Y:S01]  /*7ad0*/  @!PT LDS RZ, [RZ] ;  /* 0x00000000fffff984 */ /* 0x000fe20000000800 */
[----:B------:R2:W-:Y:S07]  /*7ae0*/  MEMBAR.ALL.CTA ;  /* 0x0000000000007992 */ /* 0x0005ee0000008000 */
[----:B--2---:R-:W2:Y:S02]  /*7af0*/  FENCE.VIEW.ASYNC.S ;  /* 0x00000000000073c6 */ /* 0x004ea40000000000 */
[----:B--2---:R-:W-:Y:S06]  /*7b00*/  BAR.SYNC.DEFER_BLOCKING 0x1, 0x80 ;  /* 0x0042000000007b1d */ /* 0x004fec0000010000 */
[----:B------:R-:W-:Y:S05]  /*7b10*/  @P0 BRA `(.L_x_110) ;  /* 0x00000000007c0947 */ /* 0x000fea0003800000 */
[----:B------:R-:W-:Y:S01]  /*7b20*/  R2UR UR13, R197 ;  /* 0x00000000c50d72ca */ /* 0x000fe200000e0000 */
[----:B------:R-:W-:Y:S01]  /*7b30*/  UIADD3 UR24, UP0, UPT, UR48, 0x680, URZ ;  /* 0x0000068030187890 */ /* 0x000fe2000ff1e0ff */
[----:B------:R-:W-:Y:S01]  /*7b40*/  R2UR UR14, R187 ;  /* 0x00000000bb0e72ca */ /* 0x000fe200000e0000 */
[----:B------:R-:W-:Y:S02]  /*7b50*/  UIADD3 UR12, UPT, UPT, UR39, 0x2980, URZ ;  /* 0x00002980270c7890 */ /* 0x000fe4000fffe0ff */
[----:B------:R-:W-:Y:S01]  /*7b60*/  UIADD3.X UR25, UPT, UPT, URZ, UR49, URZ, UP0, !UPT ;  /* 0x00000031ff197290 */ /* 0x000fe200087fe4ff */
[----:B------:R-:W-:Y:S01]  /*7b70*/  UMOV UR15, UR36 ;  /* 0x00000024000f7c82 */ /* 0x000fe20008000000 */
[----:B------:R-:W-:Y:S01]  /*7b80*/  UIADD3 UR8, UPT, UPT, UR39, 0x3180, URZ ;  /* 0x0000318027087890 */ /* 0x000fe2000fffe0ff */
[----:B------:R-:W-:Y:S01]  /*7b90*/  UMOV UR11, UR36 ;  /* 0x00000024000b7c82 */ /* 0x000fe20008000000 */
[----:B------:R-:W-:Y:S04]  /*7ba0*/  UIADD3 UR4, UPT, UPT, UR39, 0x3980, URZ ;  /* 0x0000398027047890 */ /* 0x000fe8000fffe0ff */
[----:B------:R-:W-:Y:S02]  /*7bb0*/  UIMAD UR13, UR13, 0x50, URZ ;  /* 0x000000500d0d78a4 */ /* 0x000fe4000f8e02ff */
[----:B------:R-:W-:Y:S02]  /*7bc0*/  USHF.L.U32 UR14, UR14, 0x7, URZ ;  /* 0x000000070e0e7899 */ /* 0x000fe400080006ff */
[----:B------:R-:W-:Y:S02]  /*7bd0*/  UIADD3 UR9, UPT, UPT, UR13, 0x10, URZ ;  /* 0x000000100d097890 */ /* 0x000fe4000fffe0ff */
[----:B------:R-:W-:Y:S01]  /*7be0*/  UIADD3 UR5, UPT, UPT, UR13, 0x20, URZ ;  /* 0x000000200d057890 */ /* 0x000fe2000fffe0ff */
[----:B------:R-:W-:Y:S02]  /*7bf0*/  UMOV UR7, UR36 ;  /* 0x0000002400077c82 */ /* 0x000fe40008000000 */
[----:B------:R-:W-:Y:S01]  /*7c00*/  UMOV UR10, UR14 ;  /* 0x0000000e000a7c82 */ /* 0x000fe20008000000 */
[----:B------:R-:W-:Y:S01]  /*7c10*/  UMOV UR6, UR14 ;  /* 0x0000000e00067c82 */ /* 0x000fe20008000000 */
[----:B------:R2:W-:Y:S01]  /*7c20*/  UTMASTG.3D [UR12], [UR24] ;  /* 0x0000000c180073b5 */ /* 0x0005e20008010000 */
[----:B------:R-:W-:Y:S02]  /*7c30*/  UIADD3 UR20, UPT, UPT, UR39, 0x4180, URZ ;  /* 0x0000418027147890 */ /* 0x000fe4000fffe0ff */
[----:B------:R-:W-:Y:S01]  /*7c40*/  UIADD3 UR21, UPT, UPT, UR13, 0x30, URZ ;  /* 0x000000300d157890 */ /* 0x000fe2000fffe0ff */
[----:B------:R-:W-:Y:S01]  /*7c50*/  UMOV UR23, UR36 ;  /* 0x0000002400177c82 */ /* 0x000fe20008000000 */
[----:B------:R-:W-:Y:S01]  /*7c60*/  UMOV UR22, UR14 ;  /* 0x0000000e00167c82 */ /* 0x000fe20008000000 */
[----:B------:R-:W-:Y:S01]  /*7c70*/  UIADD3 UR16, UPT, UPT, UR39, 0x4980, URZ ;  /* 0x0000498027107890 */ /* 0x000fe2000fffe0ff */
[----:B------:R2:W-:Y:S01]  /*7c80*/  UTMASTG.3D [UR8], [UR24] ;  /* 0x00000008180073b5 */ /* 0x0005e20008010000 */
[----:B------:R-:W-:Y:S01]  /*7c90*/  UIADD3 UR17, UPT, UPT, UR13, 0x40, URZ ;  /* 0x000000400d117890 */ /* 0x000fe2000fffe0ff */
[----:B------:R-:W-:Y:S01]  /*7ca0*/  UMOV UR19, UR36 ;  /* 0x0000002400137c82 */ /* 0x000fe20008000000 */
[----:B------:R-:W-:Y:S01]  /*7cb0*/  UMOV UR18, UR14 ;  /* 0x0000000e00127c82 */ /* 0x000fe20008000000 */
[----:B------:R2:W-:Y:S01]  /*7cc0*/  UTMASTG.3D [UR4], [UR24] ;  /* 0x00000004180073b5 */ /* 0x0005e20008010000 */
[----:B------:R2:W-:Y:S05]  /*7cd0*/  UTMASTG.3D [UR20], [UR24] ;  /* 0x00000014180073b5 */ /* 0x0005ea0008010000 */
[----:B------:R2:W-:Y:S01]  /*7ce0*/  UTMASTG.3D [UR16], [UR24] ;  /* 0x00000010180073b5 */ /* 0x0005e20008010000 */
[----:B------:R0:W-:Y:S01]  /*7cf0*/  UTMACMDFLUSH ;  /* 0x00000000000079b7 */ /* 0x0001e20000000000 */
[----:B--2---:R-:W-:Y:S04]  /*7d00*/  DEPBAR.LE SB0, 0x0 ;  /* 0x000080000000791a */ /* 0x004fe80000000000 */
.L_x_110:
[----:B------:R-:W-:Y:S05]  /*7d10*/  BSYNC.RECONVERGENT B0 ;  /* 0x0000000000007941 */ /* 0x000fea0003800200 */
.L_x_109:
[----:B------:R-:W-:Y:S01]  /*7d20*/  BAR.SYNC.DEFER_BLOCKING 0x1, 0x80 ;  /* 0x0042000000007b1d */ /* 0x000fe20000010000 */
[----:B------:R-:W-:Y:S01]  /*7d30*/  ISETP.NE.AND P2, PT, R213, RZ, PT ;  /* 0x000000ffd500720c */ /* 0x000fe20003f45270 */
[----:B------:R-:W-:Y:S01]  /*7d40*/  IMAD.IADD R197, R95, 0x1, R186 ;  /* 0x000000015fc57824 */ /* 0x000fe200078e02ba */
[----:B------:R-:W-:Y:S01]  /*7d50*/  ISETP.NE.AND P0, PT, R214, 0x2, PT ;  /* 0x00000002d600780c */ /* 0x000fe20003f05270 */
[----:B------:R-:W-:Y:S01]  /*7d60*/  IMAD.IADD R187, R97, 0x1, R196 ;  /* 0x0000000161bb7824 */ /* 0x000fe200078e02c4 */
[----:B------:R-:W-:Y:S02]  /*7d70*/  ISETP.NE.AND P1, PT, R99, 0x4, PT ;  /* 0x000000046300780c */ /* 0x000fe40003f25270 */
[----:B------:R-:W-:Y:S02]  /*7d80*/  SEL R0, RZ, 0x1, P0 ;  /* 0x00000001ff007807 */ /* 0x000fe40000000000 */
[----:B------:R-:W-:Y:S02]  /*7d90*/  SEL R3, RZ, 0x1, P1 ;  /* 0x00000001ff037807 */ /* 0x000fe40000800000 */
[----:B------:R-:W-:Y:S02]  /*7da0*/  LOP3.LUT R209, R209, R0, RZ, 0x3c, !PT ;  /* 0x00000000d1d17212 */ /* 0x000fe400078e3cff */
[----:B------:R-:W-:Y:S02]  /*7db0*/  LOP3.LUT R210, R210, R3, RZ, 0x3c, !PT ;  /* 0x00000003d2d27212 */ /* 0x000fe400078e3cff */
[----:B------:R-:W-:Y:S02]  /*7dc0*/  @P2 R2UR UR36, R203 ;  /* 0x00000000cb2422ca */ /* 0x000fe400000e0000 */
[----:B------:R-:W-:Y:S02]  /*7dd0*/  SEL R214, R214, RZ, P0 ;  /* 0x000000ffd6d67207 */ /* 0x000fe40000000000 */
[----:B------:R-:W-:Y:S01]  /*7de0*/  SEL R99, R99, RZ, P1 ;  /* 0x000000ff63637207 */ /* 0x000fe20000800000 */
[----:B------:R-:W-:Y:S10]  /*7df0*/  @P2 BRA `(.L_x_111) ;  /* 0xffffffd400282947 */ /* 0x000ff4000383ffff */
[----:B------:R-:W-:Y:S05]  /*7e00*/  EXIT ;  /* 0x000000000000794d */ /* 0x000fea0003800000 */
.L_x_24:
[----:B--2---:R2:W4:Y:S02]  /*7e10*/  SYNCS.PHASECHK.TRANS64.TRYWAIT P0, [R3+URZ+0xd0], R2 ;  /* 0x0000d002030075a7 */ /* 0x00452400080011ff */
[----:B----4-:R-:W-:Y:S05]  /*7e20*/  @!P0 NANOSLEEP.SYNCS 0x989680 ;  /* 0x009896800000895d */ /* 0x010fea0003900000 */
[----:B------:R-:W4:Y:S02]  /*7e30*/  @!P0 SYNCS.PHASECHK.TRANS64 P0, [R3+URZ+0xd0], R2 ;  /* 0x0000d002030085a7 */ /* 0x000f2400080010ff */
[----:B----4-:R-:W-:Y:S05]  /*7e40*/  @!P0 BRA `(.L_x_24) ;  /* 0xfffffffc00f08947 */ /* 0x010fea000383ffff */
[----:B------:R-:W-:Y:S05]  /*7e50*/  BRA `(.L_x_112) ;  /* 0xffffff9800507947 */ /* 0x000fea000383ffff */
.L_x_27:
[----:B-1----:R-:W-:Y:S07]  /*7e60*/  MOV R2, UR33 ;  /* 0x0000002100027c02 */ /* 0x002fee0008000f00 */
.L_x_113:
[----:B-1----:R1:W2:Y:S02]  /*7e70*/  SYNCS.PHASECHK.TRANS64.TRYWAIT P0, [R2+URZ+0x20], R5 ;  /* 0x00002005020075a7 */ /* 0x0022a400080011ff */
[----:B--2---:R-:W-:Y:S05]  /*7e80*/  @!P0 NANOSLEEP.SYNCS 0x989680 ;  /* 0x009896800000895d */ /* 0x004fea0003900000 */
[----:B------:R-:W2:Y:S02]  /*7e90*/  @!P0 SYNCS.PHASECHK.TRANS64 P0, [R2+URZ+0x20], R5 ;  /* 0x00002005020085a7 */ /* 0x000ea400080010ff */
[----:B--2---:R-:W-:Y:S05]  /*7ea0*/  @!P0 BRA `(.L_x_113) ;  /* 0xfffffffc00f08947 */ /* 0x004fea000383ffff */
[----:B------:R-:W-:Y:S05]  /*7eb0*/  BRA `(.L_x_26) ;  /* 0xffffff9800b87947 */ /* 0x000fea000383ffff */
.L_x_34:
[----:B-1----:R-:W-:Y:S07]  /*7ec0*/  MOV R2, UR33 ;  /* 0x0000002100027c02 */ /* 0x002fee0008000f00 */
.L_x_114:
[----:B-1----:R1:W2:Y:S02]  /*7ed0*/  SYNCS.PHASECHK.TRANS64.TRYWAIT P0, [R2+URZ+0x20], R5 ;  /* 0x00002005020075a7 */ /* 0x0022a400080011ff */
[----:B--2---:R-:W-:Y:S05]  /*7ee0*/  @!P0 NANOSLEEP.SYNCS 0x989680 ;  /* 0x009896800000895d */ /* 0x004fea0003900000 */
[----:B------:R-:W2:Y:S02]  /*7ef0*/  @!P0 SYNCS.PHASECHK.TRANS64 P0, [R2+URZ+0x20], R5 ;  /* 0x00002005020085a7 */ /* 0x000ea400080010ff */
[----:B--2---:R-:W-:Y:S05]  /*7f00*/  @!P0 BRA `(.L_x_114) ;  /* 0xfffffffc00f08947 */ /* 0x004fea000383ffff */
[----:B------:R-:W-:Y:S05]  /*7f10*/  BRA `(.L_x_33) ;  /* 0xffffff9c00a47947 */ /* 0x000fea000383ffff */
.L_x_39:
[----:B-1----:R1:W2:Y:S02]  /*7f20*/  SYNCS.PHASECHK.TRANS64.TRYWAIT P0, [R2+URZ+0x60], R3 ;  /* 0x00006003020075a7 */ /* 0x0022a400080011ff */
[----:B--2---:R-:W-:Y:S05]  /*7f30*/  @!P0 NANOSLEEP.SYNCS 0x989680 ;  /* 0x009896800000895d */ /* 0x004fea0003900000 */
[----:B------:R-:W2:Y:S02]  /*7f40*/  @!P0 SYNCS.PHASECHK.TRANS64 P0, [R2+URZ+0x60], R3 ;  /* 0x00006003020085a7 */ /* 0x000ea400080010ff */
[----:B--2---:R-:W-:Y:S05]  /*7f50*/  @!P0 BRA `(.L_x_39) ;  /* 0xfffffffc00f08947 */ /* 0x004fea000383ffff */
[----:B------:R-:W-:Y:S05]  /*7f60*/  BRA `(.L_x_115) ;  /* 0xffffffa000707947 */ /* 0x000fea000383ffff */
.L_x_43:
[----:B---3--:R-:W-:-:S07]  /*7f70*/  MOV R0, UR5 ;  /* 0x0000000500007c02 */ /* 0x008fce0008000f00 */
.L_x_116:
[----:B-1----:R1:W2:Y:S02]  /*7f80*/  SYNCS.PHASECHK.TRANS64.TRYWAIT P0, [R0+URZ], R3 ;  /* 0x00000003000075a7 */ /* 0x0022a400080011ff */
[----:B--2---:R-:W-:Y:S05]  /*7f90*/  @!P0 NANOSLEEP.SYNCS 0x989680 ;  /* 0x009896800000895d */ /* 0x004fea0003900000 */
[----:B------:R-:W2:Y:S02]  /*7fa0*/  @!P0 SYNCS.PHASECHK.TRANS64 P0, [R0+URZ], R3 ;  /* 0x00000003000085a7 */ /* 0x000ea400080010ff */
[----:B--2---:R-:W-:Y:S05]  /*7fb0*/  @!P0 BRA `(.L_x_116) ;  /* 0xfffffffc00f08947 */ /* 0x004fea000383ffff */
[----:B------:R-:W-:Y:S05]  /*7fc0*/  BRA `(.L_x_117) ;  /* 0xffffffa400e07947 */ /* 0x000fea000383ffff */
.L_x_44:
[----:B---3--:R-:W-:-:S07]  /*7fd0*/  MOV R0, UR5 ;  /* 0x0000000500007c02 */ /* 0x008fce0008000f00 */
.L_x_118:
[----:B-1----:R1:W2:Y:S02]  /*7fe0*/  SYNCS.PHASECHK.TRANS64.TRYWAIT P0, [R0+URZ], R3 ;  /* 0x00000003000075a7 */ /* 0x0022a400080011ff */
[----:B--2---:R-:W-:Y:S05]  /*7ff0*/  @!P0 NANOSLEEP.SYNCS 0x989680 ;  /* 0x009896800000895d */ /* 0x004fea0003900000 */
[----:B------:R-:W2:Y:S02]  /*8000*/  @!P0 SYNCS.PHASECHK.TRANS64 P0, [R0+URZ], R3 ;  /* 0x00000003000085a7 */ /* 0x000ea400080010ff */
[----:B--2---:R-:W-:Y:S05]  /*8010*/  @!P0 BRA `(.L_x_118) ;  /* 0xfffffffc00f08947 */ /* 0x004fea000383ffff */
[----:B------:R-:W-:Y:S05]  /*8020*/  BRA `(.L_x_119) ;  /* 0xffffffa400ec7947 */ /* 0x000fea000383ffff */
.L_x_45:
[----:B---3--:R-:W-:-:S07]  /*8030*/  MOV R0, UR5 ;  /* 0x0000000500007c02 */ /* 0x008fce0008000f00 */
.L_x_120:
[----:B-1----:R1:W2:Y:S02]  /*8040*/  SYNCS.PHASECHK.TRANS64.TRYWAIT P0, [R0+URZ], R3 ;  /* 0x00000003000075a7 */ /* 0x0022a400080011ff */
[----:B--2---:R-:W-:Y:S05]  /*8050*/  @!P0 NANOSLEEP.SYNCS 0x989680 ;  /* 0x009896800000895d */ /* 0x004fea0003900000 */
[----:B------:R-:W2:Y:S02]  /*8060*/  @!P0 SYNCS.PHASECHK.TRANS64 P0, [R0+URZ], R3 ;  /* 0x00000003000085a7 */ /* 0x000ea400080010ff */
[----:B--2---:R-:W-:Y:S05]  /*8070*/  @!P0 BRA `(.L_x_120) ;  /* 0xfffffffc00f08947 */ /* 0x004fea000383ffff */
[----:B------:R-:W-:Y:S05]  /*8080*/  BRA `(.L_x_121) ;  /* 0xffffffa400f87947 */ /* 0x000fea000383ffff */
.L_x_48:
[----:B-1----:R1:W2:Y:S02]  /*8090*/  SYNCS.PHASECHK.TRANS64.TRYWAIT P0, [R0+URZ+0xc0], R9 ;  /* 0x0000c009000075a7 */ /* 0x0022a400080011ff */
[----:B--2---:R-:W-:Y:S05]  /*80a0*/  @!P0 NANOSLEEP.SYNCS 0x989680 ;  /* 0x009896800000895d */ /* 0x004fea0003900000 */
[----:B------:R-:W2:Y:S02]  /*80b0*/  @!P0 SYNCS.PHASECHK.TRANS64 P0, [R0+URZ+0xc0], R9 ;  /* 0x0000c009000085a7 */ /* 0x000ea400080010ff */
[----:B--2---:R-:W-:Y:S05]  /*80c0*/  @!P0 BRA `(.L_x_48) ;  /* 0xfffffffc00f08947 */ /* 0x004fea000383ffff */
[----:B------:R-:W-:Y:S05]  /*80d0*/  BRA `(.L_x_122) ;  /* 0xffffffa800587947 */ /* 0x000fea000383ffff */
.L_x_49:
[----:B------:R-:W-:-:S07]  /*80e0*/  MOV R0, UR5 ;  /* 0x0000000500007c02 */ /* 0x000fce0008000f00 */
.L_x_123:
[----:B-1----:R1:W2:Y:S02]  /*80f0*/  SYNCS.PHASECHK.TRANS64.TRYWAIT P0, [R0+URZ+0x70], R11 ;  /* 0x0000700b000075a7 */ /* 0x0022a400080011ff */
[----:B--2---:R-:W-:Y:S05]  /*8100*/  @!P0 NANOSLEEP.SYNCS 0x989680 ;  /* 0x009896800000895d */ /* 0x004fea0003900000 */
[----:B------:R-:W2:Y:S02]  /*8110*/  @!P0 SYNCS.PHASECHK.TRANS64 P0, [R0+URZ+0x70], R11 ;  /* 0x0000700b000085a7 */ /* 0x000ea400080010ff */
[----:B--2---:R-:W-:Y:S05]  /*8120*/  @!P0 BRA `(.L_x_123) ;  /* 0xfffffffc00f08947 */ /* 0x004fea000383ffff */
[----:B------:R-:W-:Y:S05]  /*8130*/  BRA `(.L_x_124) ;  /* 0xffffffa800687947 */ /* 0x000fea000383ffff */
.L_x_50:
[----:B-1----:R1:W2:Y:S02]  /*8140*/  SYNCS.PHASECHK.TRANS64.TRYWAIT P1, [R0+URZ+0x60], R9 ;  /* 0x00006009000075a7 */ /* 0x0022a400080211ff */
[----:B--2---:R-:W-:Y:S05]  /*8150*/  @!P1 NANOSLEEP.SYNCS 0x989680 ;  /* 0x009896800000995d */ /* 0x004fea0003900000 */
[----:B------:R-:W2:Y:S02]  /*8160*/  @!P1 SYNCS.PHASECHK.TRANS64 P1, [R0+URZ+0x60], R9 ;  /* 0x00006009000095a7 */ /* 0x000ea400080210ff */
[----:B--2---:R-:W-:Y:S05]  /*8170*/  @!P1 BRA `(.L_x_50) ;  /* 0xfffffffc00f09947 */ /* 0x004fea000383ffff */
[----:B------:R-:W-:Y:S05]  /*8180*/  BRA `(.L_x_125) ;  /* 0xffffffa800987947 */ /* 0x000fea000383ffff */
.L_x_53:
[----:B------:R-:W-:-:S07]  /*8190*/  MOV R0, UR5 ;  /* 0x0000000500007c02 */ /* 0x000fce0008000f00 */
.L_x_126:
[----:B-1----:R1:W2:Y:S02]  /*81a0*/  SYNCS.PHASECHK.TRANS64.TRYWAIT P0, [R0+URZ+0x70], R3 ;  /* 0x00007003000075a7 */ /* 0x0022a400080011ff */
[----:B--2---:R-:W-:Y:S05]  /*81b0*/  @!P0 NANOSLEEP.SYNCS 0x989680 ;  /* 0x009896800000895d */ /* 0x004fea0003900000 */
[----:B------:R-:W2:Y:S02]  /*81c0*/  @!P0 SYNCS.PHASECHK.TRANS64 P0, [R0+URZ+0x70], R3 ;  /* 0x00007003000085a7 */ /* 0x000ea400080010ff */
[----:B--2---:R-:W-:Y:S05]  /*81d0*/  @!P0 BRA `(.L_x_126) ;  /* 0xfffffffc00f08947 */ /* 0x004fea000383ffff */
[----:B------:R-:W-:Y:S05]  /*81e0*/  BRA `(.L_x_52) ;  /* 0xffffffa800ec7947 */ /* 0x000fea000383ffff */
.L_x_62:
[----:B-1----:R-:W-:-:S04]  /*81f0*/  MOV R5, UR4 ;  /* 0x0000000400057c02 */ /* 0x002fc80008000f00 */
[----:B------:R1:W2:Y:S03]  /*8200*/  SYNCS.PHASECHK.TRANS64.TRYWAIT P0, [R5+URZ+0x8], R6 ;  /* 0x00000806050075a7 */ /* 0x0002a600080011ff */
[----:B--2---:R-:W-:Y:S05]  /*8210*/  @!P0 NANOSLEEP.SYNCS 0x989680 ;  /* 0x009896800000895d */ /* 0x004fea0003900000 */
[----:B------:R-:W2:Y:S02]  /*8220*/  @!P0 SYNCS.PHASECHK.TRANS64 P0, [R5+URZ+0x8], R6 ;  /* 0x00000806050085a7 */ /* 0x000ea400080010ff */
[----:B--2---:R-:W-:Y:S05]  /*8230*/  @!P0 BRA `(.L_x_62) ;  /* 0xfffffffc00ec8947 */ /* 0x004fea000383ffff */
[----:B------:R-:W-:Y:S05]  /*8240*/  BRA `(.L_x_61) ;  /* 0xffffffac00a07947 */ /* 0x000fea000383ffff */
.L_x_64:
[----:B------:R-:W-:Y:S01]  /*8250*/  BSSY B0, `(.L_x_127) ;  /* 0x0000006000007945 */ /* 0x000fe20003800000 */
[----:B------:R-:W-:-:S07]  /*8260*/  MOV R15, 0xffffffff ;  /* 0xffffffff000f7802 */ /* 0x000fce0000000f00 */
[----:B-1---5:R-:W-:Y:S05]  /*8270*/  WARPSYNC.COLLECTIVE R15, `(.L_x_128) ;  /* 0x000000000f0c7348 */ /* 0x022fea0003c00000 */
[----:B------:R-:W-:Y:S02]  /*8280*/  ELECT P6, UR79, PT ;  /* 0x00000000004f782f */ /* 0x000fe400038c0000 */
[----:B------:R-:W-:Y:S01]  /*8290*/  MOV R14, UR79 ;  /* 0x0000004f000e7c02 */ /* 0x000fe20008000f00 */
[----:B-1---5:R-:W-:Y:S10]  /*82a0*/  ENDCOLLECTIVE ;  /* 0x000000000000791b */ /* 0x022ff40003800000 */
.L_x_128:
[----:B------:R-:W-:Y:S05]  /*82b0*/  BSYNC B0 ;  /* 0x0000000000007941 */ /* 0x000fea0003800000 */
.L_x_127:
[----:B------:R-:W-:Y:S05]  /*82c0*/  BRA `(.L_x_129) ;  /* 0xffffffac00d07947 */ /* 0x000fea000383ffff */
.L_x_66:
[----:B-1----:R-:W-:-:S04]  /*82d0*/  MOV R2, UR4 ;  /* 0x0000000400027c02 */ /* 0x002fc80008000f00 */
[----:B------:R1:W2:Y:S03]  /*82e0*/  SYNCS.PHASECHK.TRANS64.TRYWAIT P0, [R2+URZ+0x8], R3 ;  /* 0x00000803020075a7 */ /* 0x0002a600080011ff */
[----:B--2---:R-:W-:Y:S05]  /*82f0*/  @!P0 NANOSLEEP.SYNCS 0x989680 ;  /* 0x009896800000895d */ /* 0x004fea0003900000 */
[----:B------:R-:W2:Y:S02]  /*8300*/  @!P0 SYNCS.PHASECHK.TRANS64 P0, [R2+URZ+0x8], R3 ;  /* 0x00000803020085a7 */ /* 0x000ea400080010ff */
[----:B--2---:R-:W-:Y:S05]  /*8310*/  @!P0 BRA `(.L_x_66) ;  /* 0xfffffffc00ec8947 */ /* 0x004fea000383ffff */
[----:B------:R-:W-:Y:S05]  /*8320*/  BRA `(.L_x_65) ;  /* 0xffffffac00d47947 */ /* 0x000fea000383ffff */
.L_x_67:
[----:B-1----:R1:W2:Y:S02]  /*8330*/  SYNCS.PHASECHK.TRANS64.TRYWAIT P0, [R0+URZ+0x60], R5 ;  /* 0x00006005000075a7 */ /* 0x0022a400080011ff */
[----:B--2---:R-:W-:Y:S05]  /*8340*/  @!P0 NANOSLEEP.SYNCS 0x989680 ;  /* 0x009896800000895d */ /* 0x004fea0003900000 */
[----:B------:R-:W2:Y:S02]  /*8350*/  @!P0 SYNCS.PHASECHK.TRANS64 P0, [R0+URZ+0x60], R5 ;  /* 0x00006005000085a7 */ /* 0x000ea400080010ff */
[----:B--2---:R-:W-:Y:S05]  /*8360*/  @!P0 BRA `(.L_x_67) ;  /* 0xfffffffc00f08947 */ /* 0x004fea000383ffff */
[----:B------:R-:W-:Y:S05]  /*8370*/  BRA `(.L_x_130) ;  /* 0xffffffb000e07947 */ /* 0x000fea000383ffff */
.L_x_69:
[----:B------:R-:W-:-:S07]  /*8380*/  MOV R0, UR19 ;  /* 0x0000001300007c02 */ /* 0x000fce0008000f00 */
.L_x_131:
[----:B-1----:R1:W2:Y:S02]  /*8390*/  SYNCS.PHASECHK.TRANS64.TRYWAIT P0, [R0+URZ+0xa0], R5 ;  /* 0x0000a005000075a7 */ /* 0x0022a400080011ff */
[----:B--2---:R-:W-:Y:S05]  /*83a0*/  @!P0 NANOSLEEP.SYNCS 0x989680 ;  /* 0x009896800000895d */ /* 0x004fea0003900000 */
[----:B------:R-:W2:Y:S02]  /*83b0*/  @!P0 SYNCS.PHASECHK.TRANS64 P0, [R0+URZ+0xa0], R5 ;  /* 0x0000a005000085a7 */ /* 0x000ea400080010ff */
[----:B--2---:R-:W-:Y:S05]  /*83c0*/  @!P0 BRA `(.L_x_131) ;  /* 0xfffffffc00f08947 */ /* 0x004fea000383ffff */
[----:B------:R-:W-:Y:S05]  /*83d0*/  BRA `(.L_x_132) ;  /* 0xffffffb4002c7947 */ /* 0x000fea000383ffff */
.L_x_72:
[----:B------:R-:W-:Y:S07]  /*83e0*/  MOV R0, UR26 ;  /* 0x0000001a00007c02 */ /* 0x000fee0008000f00 */
.L_x_133:
[----:B-1----:R1:W2:Y:S02]  /*83f0*/  SYNCS.PHASECHK.TRANS64.TRYWAIT P0, [R0+URZ], R5 ;  /* 0x00000005000075a7 */ /* 0x0022a400080011ff */
[----:B--2---:R-:W-:Y:S05]  /*8400*/  @!P0 NANOSLEEP.SYNCS 0x989680 ;  /* 0x009896800000895d */ /* 0x004fea0003900000 */
[----:B------:R-:W2:Y:S02]  /*8410*/  @!P0 SYNCS.PHASECHK.TRANS64 P0, [R0+URZ], R5 ;  /* 0x00000005000085a7 */ /* 0x000ea400080010ff */
[----:B--2---:R-:W-:Y:S05]  /*8420*/  @!P0 BRA `(.L_x_133) ;  /* 0xfffffffc00f08947 */ /* 0x004fea000383ffff */
[----:B------:R-:W-:Y:S05]  /*8430*/  BRA `(.L_x_71) ;  /* 0xffffffb400407947 */ /* 0x000fea000383ffff */
.L_x_76:
[----:B-1----:R-:W-:-:S07]  /*8440*/  MOV R0, UR6 ;  /* 0x0000000600007c02 */ /* 0x002fce0008000f00 */
.L_x_134:
[----:B-1----:R1:W2:Y:S02]  /*8450*/  SYNCS.PHASECHK.TRANS64.TRYWAIT P0, [R0+URZ], R3 ;  /* 0x00000003000075a7 */ /* 0x0022a400080011ff */
[----:B--2---:R-:W-:Y:S05]  /*8460*/  @!P0 NANOSLEEP.SYNCS 0x989680 ;  /* 0x009896800000895d */ /* 0x004fea0003900000 */
[----:B------:R-:W2:Y:S02]  /*8470*/  @!P0 SYNCS.PHASECHK.TRANS64 P0, [R0+URZ], R3 ;  /* 0x00000003000085a7 */ /* 0x000ea400080010ff */
[----:B--2---:R-:W-:Y:S05]  /*8480*/  @!P0 BRA `(.L_x_134) ;  /* 0xfffffffc00f08947 */ /* 0x004fea000383ffff */
[----:B------:R-:W-:Y:S05]  /*8490*/  BRA `(.L_x_135) ;  /* 0xffffffb800847947 */ /* 0x000fea000383ffff */
.L_x_77:
[----:B------:R-:W-:-:S07]  /*84a0*/  MOV R0, UR6 ;  /* 0x0000000600007c02 */ /* 0x000fce0008000f00 */
.L_x_136:
[----:B-1----:R1:W2:Y:S02]  /*84b0*/  SYNCS.PHASECHK.TRANS64.TRYWAIT P0, [R0+URZ], R3 ;  /* 0x00000003000075a7 */ /* 0x0022a400080011ff */
[----:B--2---:R-:W-:Y:S05]  /*84c0*/  @!P0 NANOSLEEP.SYNCS 0x989680 ;  /* 0x009896800000895d */ /* 0x004fea0003900000 */
[----:B------:R-:W2:Y:S02]  /*84d0*/  @!P0 SYNCS.PHASECHK.TRANS64 P0, [R0+URZ], R3 ;  /* 0x00000003000085a7 */ /* 0x000ea400080010ff */
[----:B--2---:R-:W-:Y:S05]  /*84e0*/  @!P0 BRA `(.L_x_136) ;  /* 0xfffffffc00f08947 */ /* 0x004fea000383ffff */
[----:B------:R-:W-:Y:S05]  /*84f0*/  BRA `(.L_x_137) ;  /* 0xffffffb800907947 */ /* 0x000fea000383ffff */
.L_x_78:
[----:B------:R-:W-:-:S07]  /*8500*/  MOV R0, UR6 ;  /* 0x0000000600007c02 */ /* 0x000fce0008000f00 */
.L_x_138:
[----:B-1----:R1:W2:Y:S02]  /*8510*/  SYNCS.PHASECHK.TRANS64.TRYWAIT P0, [R0+URZ], R3 ;  /* 0x00000003000075a7 */ /* 0x0022a400080011ff */
[----:B--2---:R-:W-:Y:S05]  /*8520*/  @!P0 NANOSLEEP.SYNCS 0x989680 ;  /* 0x009896800000895d */ /* 0x004fea0003900000 */
[----:B------:R-:W2:Y:S02]  /*8530*/  @!P0 SYNCS.PHASECHK.TRANS64 P0, [R0+URZ], R3 ;  /* 0x00000003000085a7 */ /* 0x000ea400080010ff */
[----:B--2---:R-:W-:Y:S05]  /*8540*/  @!P0 BRA `(.L_x_138) ;  /* 0xfffffffc00f08947 */ /* 0x004fea000383ffff */
[----:B------:R-:W-:Y:S05]  /*8550*/  BRA `(.L_x_139) ;  /* 0xffffffb8009c7947 */ /* 0x000fea000383ffff */
.L_x_81:
[----:B------:R-:W-:-:S07]  /*8560*/  MOV R0, UR11 ;  /* 0x0000000b00007c02 */ /* 0x000fce0008000f00 */
.L_x_140:
[----:B-1----:R1:W2:Y:S02]  /*8570*/  SYNCS.PHASECHK.TRANS64.TRYWAIT P1, [R0+URZ+0xe0], R3 ;  /* 0x0000e003000075a7 */ /* 0x0022a400080211ff */
[----:B--2---:R-:W-:Y:S05]  /*8580*/  @!P1 NANOSLEEP.SYNCS 0x989680 ;  /* 0x009896800000995d */ /* 0x004fea0003900000 */
[----:B------:R-:W2:Y:S02]  /*8590*/  @!P1 SYNCS.PHASECHK.TRANS64 P1, [R0+URZ+0xe0], R3 ;  /* 0x0000e003000095a7 */ /* 0x000ea400080210ff */
[----:B--2---:R-:W-:Y:S05]  /*85a0*/  @!P1 BRA `(.L_x_140) ;  /* 0xfffffffc00f09947 */ /* 0x004fea000383ffff */
[----:B------:R-:W-:Y:S05]  /*85b0*/  BRA `(.L_x_141) ;  /* 0xffffffb800e87947 */ /* 0x000fea000383ffff */
.L_x_86:
[----:B----4-:R4:W1:Y:S02]  /*85c0*/  SYNCS.PHASECHK.TRANS64.TRYWAIT P0, [R0+URZ+0x60], R3 ;  /* 0x00006003000075a7 */ /* 0x01086400080011ff */
[----:B-1----:R-:W-:Y:S05]  /*85d0*/  @!P0 NANOSLEEP.SYNCS 0x989680 ;  /* 0x009896800000895d */ /* 0x002fea0003900000 */
[----:B------:R-:W1:Y:S02]  /*85e0*/  @!P0 SYNCS.PHASECHK.TRANS64 P0, [R0+URZ+0x60], R3 ;  /* 0x00006003000085a7 */ /* 0x000e6400080010ff */
[----:B-1----:R-:W-:Y:S05]  /*85f0*/  @!P0 BRA `(.L_x_86) ;  /* 0xfffffffc00f08947 */ /* 0x002fea000383ffff */
[----:B------:R-:W-:Y:S05]  /*8600*/  BRA `(.L_x_142) ;  /* 0xffffffbc00ec7947 */ /* 0x000fea000383ffff */
.L_x_89:
[----:B------:R-:W-:Y:S07]  /*8610*/  MOV R0, UR6 ;  /* 0x0000000600007c02 */ /* 0x000fee0008000f00 */
.L_x_143:
[----:B-1----:R1:W4:Y:S02]  /*8620*/  SYNCS.PHASECHK.TRANS64.TRYWAIT P0, [R0+URZ+0x58], R3 ;  /* 0x00005803000075a7 */ /* 0x00232400080011ff */
[----:B----4-:R-:W-:Y:S05]  /*8630*/  @!P0 NANOSLEEP.SYNCS 0x989680 ;  /* 0x009896800000895d */ /* 0x010fea0003900000 */
[----:B------:R-:W4:Y:S02]  /*8640*/  @!P0 SYNCS.PHASECHK.TRANS64 P0, [R0+URZ+0x58], R3 ;  /* 0x00005803000085a7 */ /* 0x000f2400080010ff */
[----:B----4-:R-:W-:Y:S05]  /*8650*/  @!P0 BRA `(.L_x_143) ;  /* 0xfffffffc00f08947 */ /* 0x010fea000383ffff */
[----:B------:R-:W-:Y:S05]  /*8660*/  BRA `(.L_x_88) ;  /* 0xffffffc000d87947 */ /* 0x000fea000383ffff */
.L_x_92:
[----:B------:R-:W-:Y:S07]  /*8670*/  MOV R3, UR6 ;  /* 0x0000000600037c02 */ /* 0x000fee0008000f00 */
.L_x_144:
[----:B-1----:R1:W2:Y:S02]  /*8680*/  SYNCS.PHASECHK.TRANS64.TRYWAIT P2, [R3+URZ+0x48], R26 ;  /* 0x0000481a030075a7 */ /* 0x0022a400080411ff */
[----:B--2---:R-:W-:Y:S05]  /*8690*/  @!P2 NANOSLEEP.SYNCS 0x989680 ;  /* 0x009896800000a95d */ /* 0x004fea0003900000 */
[----:B------:R-:W2:Y:S02]  /*86a0*/  @!P2 SYNCS.PHASECHK.TRANS64 P2, [R3+URZ+0x48], R26 ;  /* 0x0000481a0300a5a7 */ /* 0x000ea400080410ff */
[----:B--2---:R-:W-:Y:S05]  /*86b0*/  @!P2 BRA `(.L_x_144) ;  /* 0xfffffffc00f0a947 */ /* 0x004fea000383ffff */
[----:B------:R-:W-:Y:S05]  /*86c0*/  BRA `(.L_x_145) ;  /* 0xffffffc4006c7947 */ /* 0x000fea000383ffff */
.L_x_95:
[----:B---3--:R3:W4:Y:S02]  /*86d0*/  SYNCS.PHASECHK.TRANS64.TRYWAIT P0, [R0+URZ+0x60], R3 ;  /* 0x00006003000075a7 */ /* 0x00872400080011ff */
[----:B----4-:R-:W-:Y:S05]  /*86e0*/  @!P0 NANOSLEEP.SYNCS 0x989680 ;  /* 0x009896800000895d */ /* 0x010fea0003900000 */
[----:B------:R-:W4:Y:S02]  /*86f0*/  @!P0 SYNCS.PHASECHK.TRANS64 P0, [R0+URZ+0x60], R3 ;  /* 0x00006003000085a7 */ /* 0x000f2400080010ff */
[----:B----4-:R-:W-:Y:S05]  /*8700*/  @!P0 BRA `(.L_x_95) ;  /* 0xfffffffc00f08947 */ /* 0x010fea000383ffff */
[----:B------:R-:W-:Y:S05]  /*8710*/  BRA `(.L_x_146) ;  /* 0xffffffc800f47947 */ /* 0x000fea000383ffff */
.L_x_101:
[----:B------:R-:W-:Y:S07]  /*8720*/  MOV R0, UR39 ;  /* 0x0000002700007c02 */ /* 0x000fee0008000f00 */
.L_x_147:
[----:B-1----:R1:W3:Y:S02]  /*8730*/  SYNCS.PHASECHK.TRANS64.TRYWAIT P0, [R0+URZ+0x40], R3 ;  /* 0x00004003000075a7 */ /* 0x0022e400080011ff */
[----:B---3--:R-:W-:Y:S05]  /*8740*/  @!P0 NANOSLEEP.SYNCS 0x989680 ;  /* 0x009896800000895d */ /* 0x008fea0003900000 */
[----:B------:R-:W3:Y:S02]  /*8750*/  @!P0 SYNCS.PHASECHK.TRANS64 P0, [R0+URZ+0x40], R3 ;  /* 0x00004003000085a7 */ /* 0x000ee400080010ff */
[----:B---3--:R-:W-:Y:S05]  /*8760*/  @!P0 BRA `(.L_x_147) ;  /* 0xfffffffc00f08947 */ /* 0x008fea000383ffff */
[----:B------:R-:W-:Y:S05]  /*8770*/  BRA `(.L_x_100) ;  /* 0xffffffd4002c7947 */ /* 0x000fea000383ffff */
.L_x_103:
[----:B-1----:R1:W2:Y:S02]  /*8780*/  SYNCS.PHASECHK.TRANS64.TRYWAIT P1, [R188+URZ+0x80], R9 ;  /* 0x00008009bc0075a7 */ /* 0x0022a400080211ff */
[----:B--2---:R-:W-:Y:S05]  /*8790*/  @!P1 NANOSLEEP.SYNCS 0x989680 ;  /* 0x009896800000995d */ /* 0x004fea0003900000 */
[----:B------:R-:W2:Y:S02]  /*87a0*/  @!P1 SYNCS.PHASECHK.TRANS64 P1, [R188+URZ+0x80], R9 ;  /* 0x00008009bc0095a7 */ /* 0x000ea400080210ff */
[----:B--2---:R-:W-:Y:S05]  /*87b0*/  @!P1 BRA `(.L_x_103) ;  /* 0xfffffffc00f09947 */ /* 0x004fea000383ffff */
[----:B------:R-:W-:Y:S05]  /*87c0*/  BRA `(.L_x_102) ;  /* 0xffffffd400c47947 */ /* 0x000fea000383ffff */
        .weak           $__internal_0_$__cuda_sm10x_tcgen05_guardrail_trap_col_being_dealloced_not_returned_by_alloc
        .type           $__internal_0_$__cuda_sm10x_tcgen05_guardrail_trap_col_being_dealloced_not_returned_by_alloc,@function
        .size           $__internal_0_$__cuda_sm10x_tcgen05_guardrail_trap_col_being_dealloced_not_returned_by_alloc,($__internal_1_$__cuda_sm10x_tcgen05_guardrail_trap_phase_invalid_during_alloc - $__internal_0_$__cuda_sm10x_tcgen05_guardrail_trap_col_being_dealloced_not_returned_by_alloc)
$__internal_0_$__cuda_sm10x_tcgen05_guardrail_trap_col_being_dealloced_not_returned_by_alloc:
[----:B------:R-:W-:Y:S05]  /*87d0*/  BPT.TRAP 0x1 ;  /* 0x000000040000795c */ /* 0x000fea0000300000 */
[----:B------:R-:W-:-:S04]  /*87e0*/  HFMA2 R3, -RZ, RZ, 0, 0 ;  /* 0x00000000ff037431 */ /* 0x000fc800000001ff */
[----:B------:R-:W-:Y:S05]  /*87f0*/  RET.REL.NODEC R2 `(_ZN7cutlass13device_kernelINS_4gemm6kernel13GemmUniversalIN4cute5tupleIJiiiiEEENS1_10collective13CollectiveMmaINS1_35MainloopSm100TmaUmmaWarpSpecializedILi4ELi2ELi4ENS5_IJNS4_1CILi2EEENSA_ILi1EEESC_EEEEENS5_IJNSA_ILi256EEENSA_ILi80EEESF_EEENS_12float_e4m3_tENS5_IJlSC_lEEESI_SJ_NS4_8TiledMMAINS4_8MMA_AtomIJNS4_10MMA_TraitsINS4_25SM100_MMA_F8F6F4_2x1SM_SSEJSI_SI_fSF_SG_NS4_17integral_constantINS4_4UMMA5MajorELSQ_0EEESR_NSO_INSP_7ScaleInELSS_0EEEST_EEEEEENS4_6LayoutINS5_IJSC_SC_SC_EEENS5_IJNSA_ILi0EEESY_SY_EEEEENS5_IJNS4_10UnderscoreES11_S11_EEEEENS4_18SM100_TMA_2SM_LOADENS4_14ComposedLayoutINS4_7SwizzleILi3ELi4ELi3EEENS4_18smem_ptr_flag_bitsILi8EEENSW_INS5_IJNSA_ILi8EEENSA_ILi128EEEEEENS5_IJS1B_SC_EEEEEEEvNS4_8identityES14_S1F_vS1G_EENS_8epilogue10collective18CollectiveEpilogueINS1I_23Sm100TmaWarpSpecializedILi1ELi1ELi80ELb0ELb0EEEJNS5_IJS1B_SG_SF_EEENS5_IJNSW_IS1B_SC_EENSW_ISG_SC_EEEEESI_SJ_SI_SJ_NS1I_6fusion15FusionCallbacksIS1M_NS1R_17LinearCombinationISI_fSI_fLNS_15FloatRoundStyleE2EEES1N_S1Q_JEEENS4_5SM1004TMEM4LOAD26SM100_TMEM_LOAD_32dp32b16xENS4_13SM90_TMA_LOADENS15_INS16_ILi0ELi4ELi3EEES19_NSW_INS5_IJS1A_NSA_ILi16EEEEEENS5_IJS23_SC_EEEEEEENS4_39AutoVectorizingCopyWithAssumedAlignmentILi128EEENS4_14SM90_TMA_STOREES27_S29_S29_EEEvvEEEEvNT_6ParamsE) ;  /* 0xffffff7802007950 */ /* 0x000fea0003c3ffff */
        .weak           $__internal_1_$__cuda_sm10x_tcgen05_guardrail_trap_phase_invalid_during_alloc
        .type           $__internal_1_$__cuda_sm10x_tcgen05_guardrail_trap_phase_invalid_during_alloc,@function
        .size           $__internal_1_$__cuda_sm10x_tcgen05_guardrail_trap_phase_invalid_during_alloc,($__internal_2_$__cuda_sm10x_tcgen05_guardrail_trap_unallocated_columns_being_dealloced - $__internal_1_$__cuda_sm10x_tcgen05_guardrail_trap_phase_invalid_during_alloc)
$__internal_1_$__cuda_sm10x_tcgen05_guardrail_trap_phase_invalid_during_alloc:
[----:B------:R-:W-:Y:S05]  /*8800*/  BPT.TRAP 0x1 ;  /* 0x000000040000795c */ /* 0x000fea0000300000 */
[----:B------:R-:W-:-:S04]  /*8810*/  MOV R3, 0x0 ;  /* 0x0000000000037802 */ /* 0x000fc80000000f00 */
[----:B------:R-:W-:Y:S05]  /*8820*/  RET.REL.NODEC R2 `(_ZN7cutlass13device_kernelINS_4gemm6kernel13GemmUniversalIN4cute5tupleIJiiiiEEENS1_10collective13CollectiveMmaINS1_35MainloopSm100TmaUmmaWarpSpecializedILi4ELi2ELi4ENS5_IJNS4_1CILi2EEENSA_ILi1EEESC_EEEEENS5_IJNSA_ILi256EEENSA_ILi80EEESF_EEENS_12float_e4m3_tENS5_IJlSC_lEEESI_SJ_NS4_8TiledMMAINS4_8MMA_AtomIJNS4_10MMA_TraitsINS4_25SM100_MMA_F8F6F4_2x1SM_SSEJSI_SI_fSF_SG_NS4_17integral_constantINS4_4UMMA5MajorELSQ_0EEESR_NSO_INSP_7ScaleInELSS_0EEEST_EEEEEENS4_6LayoutINS5_IJSC_SC_SC_EEENS5_IJNSA_ILi0EEESY_SY_EEEEENS5_IJNS4_10UnderscoreES11_S11_EEEEENS4_18SM100_TMA_2SM_LOADENS4_14ComposedLayoutINS4_7SwizzleILi3ELi4ELi3EEENS4_18smem_ptr_flag_bitsILi8EEENSW_INS5_IJNSA_ILi8EEENSA_ILi128EEEEEENS5_IJS1B_SC_EEEEEEEvNS4_8identityES14_S1F_vS1G_EENS_8epilogue10collective18CollectiveEpilogueINS1I_23Sm100TmaWarpSpecializedILi1ELi1ELi80ELb0ELb0EEEJNS5_IJS1B_SG_SF_EEENS5_IJNSW_IS1B_SC_EENSW_ISG_SC_EEEEESI_SJ_SI_SJ_NS1I_6fusion15FusionCallbacksIS1M_NS1R_17LinearCombinationISI_fSI_fLNS_15FloatRoundStyleE2EEES1N_S1Q_JEEENS4_5SM1004TMEM4LOAD26SM100_TMEM_LOAD_32dp32b16xENS4_13SM90_TMA_LOADENS15_INS16_ILi0ELi4ELi3EEES19_NSW_INS5_IJS1A_NSA_ILi16EEEEEENS5_IJS23_SC_EEEEEEENS4_39AutoVectorizingCopyWithAssumedAlignmentILi128EEENS4_14SM90_TMA_STOREES27_S29_S29_EEEvvEEEEvNT_6ParamsE) ;  /* 0xffffff7402f47950 */ /* 0x000fea0003c3ffff */
        .weak           $__internal_2_$__cuda_sm10x_tcgen05_guardrail_trap_unallocated_columns_being_dealloced
        .type           $__internal_2_$__cuda_sm10x_tcgen05_guardrail_trap_unallocated_columns_being_dealloced,@function
        .size           $__internal_2_$__cuda_sm10x_tcgen05_guardrail_trap_unallocated_columns_being_dealloced,(.L_x_149 - $__internal_2_$__cuda_sm10x_tcgen05_guardrail_trap_unallocated_columns_being_dealloced)
$__internal_2_$__cuda_sm10x_tcgen05_guardrail_trap_unallocated_columns_being_dealloced:
[----:B------:R-:W-:Y:S05]  /*8830*/  BPT.TRAP 0x1 ;  /* 0x000000040000795c */ /* 0x000fea0000300000 */
[----:B------:R-:W-:-:S04]  /*8840*/  HFMA2 R3, -RZ, RZ, 0, 0 ;  /* 0x00000000ff037431 */ /* 0x000fc800000001ff */
[----:B------:R-:W-:Y:S05]  /*8850*/  RET.REL.NODEC R2 `(_ZN7cutlass13device_kernelINS_4gemm6kernel13GemmUniversalIN4cute5tupleIJiiiiEEENS1_10collective13CollectiveMmaINS1_35MainloopSm100TmaUmmaWarpSpecializedILi4ELi2ELi4ENS5_IJNS4_1CILi2EEENSA_ILi1EEESC_EEEEENS5_IJNSA_ILi256EEENSA_ILi80EEESF_EEENS_12float_e4m3_tENS5_IJlSC_lEEESI_SJ_NS4_8TiledMMAINS4_8MMA_AtomIJNS4_10MMA_TraitsINS4_25SM100_MMA_F8F6F4_2x1SM_SSEJSI_SI_fSF_SG_NS4_17integral_constantINS4_4UMMA5MajorELSQ_0EEESR_NSO_INSP_7ScaleInELSS_0EEEST_EEEEEENS4_6LayoutINS5_IJSC_SC_SC_EEENS5_IJNSA_ILi0EEESY_SY_EEEEENS5_IJNS4_10UnderscoreES11_S11_EEEEENS4_18SM100_TMA_2SM_LOADENS4_14ComposedLayoutINS4_7SwizzleILi3ELi4ELi3EEENS4_18smem_ptr_flag_bitsILi8EEENSW_INS5_IJNSA_ILi8EEENSA_ILi128EEEEEENS5_IJS1B_SC_EEEEEEEvNS4_8identityES14_S1F_vS1G_EENS_8epilogue10collective18CollectiveEpilogueINS1I_23Sm100TmaWarpSpecializedILi1ELi1ELi80ELb0ELb0EEEJNS5_IJS1B_SG_SF_EEENS5_IJNSW_IS1B_SC_EENSW_ISG_SC_EEEEESI_SJ_SI_SJ_NS1I_6fusion15FusionCallbacksIS1M_NS1R_17LinearCombinationISI_fSI_fLNS_15FloatRoundStyleE2EEES1N_S1Q_JEEENS4_5SM1004TMEM4LOAD26SM100_TMEM_LOAD_32dp32b16xENS4_13SM90_TMA_LOADENS15_INS16_ILi0ELi4ELi3EEES19_NSW_INS5_IJS1A_NSA_ILi16EEEEEENS5_IJS23_SC_EEEEEEENS4_39AutoVectorizingCopyWithAssumedAlignmentILi128EEENS4_14SM90_TMA_STOREES27_S29_S29_EEEvvEEEEvNT_6ParamsE) ;  /* 0xffffff7402e87950 */ /* 0x000fea0003c3ffff */
.L_x_148:
[----:B------:R-:W-:-:S00]  /*8860*/  BRA `(.L_x_148) ;  /* 0xfffffffc00fc7947 */ /* 0x000fc0000383ffff */
[----:B------:R-:W-:-:S00]  /*8870*/  NOP ;  /* 0x0000000000007918 */ /* 0x000fc00000000000 */
        /* <DEDUP_REMOVED lines=8> */
.L_x_149:


//--------------------- .nv.global.init           --------------------------
	.section	.nv.global.init,"aw",@progbits
.nv.global.init:
	.type		$str$26,@object
	.size		$str$26,($str$25 - $str$26)
$str$26:
        /*0000*/ 	.byte	0x2f, 0x74, 0x6d, 0x70, 0x2f, 0x63, 0x75, 0x74, 0x6c, 0x61, 0x73, 0x73, 0x5f, 0x73, 0x77, 0x65
        /*0010*/ 	.byte	0x65, 0x70, 0x5f, 0x73, 0x72, 0x63, 0x2f, 0x69, 0x6e, 0x63, 0x6c, 0x75, 0x64, 0x65, 0x2f, 0x63
        /*0020*/ 	.byte	0x75, 0x74, 0x65, 0x2f, 0x61, 0x74, 0x6f, 0x6d, 0x2f, 0x63, 0x6f, 0x70, 0x79, 0x5f, 0x74, 0x72
        /*0030*/ 	.byte	0x61, 0x69, 0x74, 0x73, 0x5f, 0x73, 0x6d, 0x31, 0x30, 0x30, 0x2e, 0x68, 0x70, 0x70, 0x00
	.type		$str$25,@object
	.size		$str$25,(__unnamed_1 - $str$25)
$str$25:
        /*003f*/ 	.byte	0x28, 0x28, 0x75, 0x69, 0x6e, 0x74, 0x33, 0x32, 0x5f, 0x74, 0x28, 0x74, 0x68, 0x72, 0x65, 0x61
        /*004f*/ 	.byte	0x64, 0x49, 0x64, 0x78, 0x2e, 0x78, 0x29, 0x20, 0x2f, 0x20, 0x33, 0x32, 0x29, 0x20, 0x25, 0x20
        /*005f*/ 	.byte	0x34, 0x29, 0x20, 0x3d, 0x3d, 0x20, 0x28, 0x28, 0x28, 0x74, 0x6d, 0x65, 0x6d, 0x5f, 0x61, 0x64
        /*006f*/ 	.byte	0x64, 0x72, 0x20, 0x3e, 0x3e, 0x20, 0x31, 0x36, 0x29, 0x20, 0x2f, 0x20, 0x33, 0x32, 0x29, 0x20
        /*007f*/ 	.byte	0x25, 0x20, 0x34, 0x29, 0x00
	.type		__unnamed_1,@object
	.size		__unnamed_1,(.L_1 - __unnamed_1)
__unnamed_1:
        /*0084*/ 	.byte	0x63, 0x6f, 0x6e, 0x73, 0x74, 0x65, 0x78, 0x70, 0x72, 0x20, 0x76, 0x6f, 0x69, 0x64, 0x20, 0x63
        /* <DEDUP_REMOVED lines=36> */
        /*02d4*/ 	.byte	0x3a, 0x43, 0x3c, 0x30, 0x3e, 0x3e, 0x3e, 0x3e, 0x5d, 0x00
.L_1:


//--------------------- .nv.shared._ZN7cutlass13device_kernelINS_4gemm6kernel13GemmUniversalIN4cute5tupleIJiiiiEEENS1_10collective13CollectiveMmaINS1_35MainloopSm100TmaUmmaWarpSpecializedILi4ELi2ELi4ENS5_IJNS4_1CILi2EEENSA_ILi1EEESC_EEEEENS5_IJNSA_ILi256EEENSA_ILi80EEESF_EEENS_12float_e4m3_tENS5_IJlSC_lEEESI_SJ_NS4_8TiledMMAINS4_8MMA_AtomIJNS4_10MMA_TraitsINS4_25SM100_MMA_F8F6F4_2x1SM_SSEJSI_SI_fSF_SG_NS4_17integral_constantINS4_4UMMA5MajorELSQ_0EEESR_NSO_INSP_7ScaleInELSS_0EEEST_EEEEEENS4_6LayoutINS5_IJSC_SC_SC_EEENS5_IJNSA_ILi0EEESY_SY_EEEEENS5_IJNS4_10UnderscoreES11_S11_EEEEENS4_18SM100_TMA_2SM_LOADENS4_14ComposedLayoutINS4_7SwizzleILi3ELi4ELi3EEENS4_18smem_ptr_flag_bitsILi8EEENSW_INS5_IJNSA_ILi8EEENSA_ILi128EEEEEENS5_IJS1B_SC_EEEEEEEvNS4_8identityES14_S1F_vS1G_EENS_8epilogue10collective18CollectiveEpilogueINS1I_23Sm100TmaWarpSpecializedILi1ELi1ELi80ELb0ELb0EEEJNS5_IJS1B_SG_SF_EEENS5_IJNSW_IS1B_SC_EENSW_ISG_SC_EEEEESI_SJ_SI_SJ_NS1I_6fusion15FusionCallbacksIS1M_NS1R_17LinearCombinationISI_fSI_fLNS_15FloatRoundStyleE2EEES1N_S1Q_JEEENS4_5SM1004TMEM4LOAD26SM100_TMEM_LOAD_32dp32b16xENS4_13SM90_TMA_LOADENS15_INS16_ILi0ELi4ELi3EEES19_NSW_INS5_IJS1A_NSA_ILi16EEEEEENS5_IJS23_SC_EEEEEEENS4_39AutoVectorizingCopyWithAssumedAlignmentILi128EEENS4_14SM90_TMA_STOREES27_S29_S29_EEEvvEEEEvNT_6ParamsE --------------------------
	.section	.nv.shared._ZN7cutlass13device_kernelINS_4gemm6kernel13GemmUniversalIN4cute5tupleIJiiiiEEENS1_10collective13CollectiveMmaINS1_35MainloopSm100TmaUmmaWarpSpecializedILi4ELi2ELi4ENS5_IJNS4_1CILi2EEENSA_ILi1EEESC_EEEEENS5_IJNSA_ILi256EEENSA_ILi80EEESF_EEENS_12float_e4m3_tENS5_IJlSC_lEEESI_SJ_NS4_8TiledMMAINS4_8MMA_AtomIJNS4_10MMA_TraitsINS4_25SM100_MMA_F8F6F4_2x1SM_SSEJSI_SI_fSF_SG_NS4_17integral_constantINS4_4UMMA5MajorELSQ_0EEESR_NSO_INSP_7ScaleInELSS_0EEEST_EEEEEENS4_6LayoutINS5_IJSC_SC_SC_EEENS5_IJNSA_ILi0EEESY_SY_EEEEENS5_IJNS4_10UnderscoreES11_S11_EEEEENS4_18SM100_TMA_2SM_LOADENS4_14ComposedLayoutINS4_7SwizzleILi3ELi4ELi3EEENS4_18smem_ptr_flag_bitsILi8EEENSW_INS5_IJNSA_ILi8EEENSA_ILi128EEEEEENS5_IJS1B_SC_EEEEEEEvNS4_8identityES14_S1F_vS1G_EENS_8epilogue10collective18CollectiveEpilogueINS1I_23Sm100TmaWarpSpecializedILi1ELi1ELi80ELb0ELb0EEEJNS5_IJS1B_SG_SF_EEENS5_IJNSW_IS1B_SC_EENSW_ISG_SC_EEEEESI_SJ_SI_SJ_NS1I_6fusion15FusionCallbacksIS1M_NS1R_17LinearCombinationISI_fSI_fLNS_15FloatRoundStyleE2EEES1N_S1Q_JEEENS4_5SM1004TMEM4LOAD26SM100_TMEM_LOAD_32dp32b16xENS4_13SM90_TMA_LOADENS15_INS16_ILi0ELi4ELi3EEES19_NSW_INS5_IJS1A_NSA_ILi16EEEEEENS5_IJS23_SC_EEEEEEENS4_39AutoVectorizingCopyWithAssumedAlignmentILi128EEENS4_14SM90_TMA_STOREES27_S29_S29_EEEvvEEEEvNT_6ParamsE,"aw",@nobits
	.sectionflags	@""
	.align	16
	.zero		1024


//--------------------- .nv.shared.reserved.0     --------------------------
	.section	.nv.shared.reserved.0,"aw",@nobits
	.weak		__nv_reservedSMEM_offset_0_alias
	.size		__nv_reservedSMEM_offset_0_alias, 0, 64
	.other		__nv_reservedSMEM_offset_0_alias,@"STO_CUDA_RESERVED_SHARED STV_DEFAULT"
__nv_reservedSMEM_offset_0_alias:
	.zero		0
.nv.shared.reserved.0:
	.zero		64
	.weak		__nv_reservedSMEM_tcgen05_partition
	.type		__nv_reservedSMEM_tcgen05_partition,@object
	.size		__nv_reservedSMEM_tcgen05_partition,(.L_0 - __nv_reservedSMEM_tcgen05_partition)
__nv_reservedSMEM_tcgen05_partition:
	.zero		32
.L_0:


//--------------------- .nv.global                --------------------------
	.section	.nv.global,"aw",@nobits
.nv.global:
	.type		_ZN40_INTERNAL_b63af871_4_k_cu_20baf3af_210224cute1_E,@object
	.size		_ZN40_INTERNAL_b63af871_4_k_cu_20baf3af_210224cute1_E,(_ZN40_INTERNAL_b63af871_4_k_cu_20baf3af_210224cuda3std3__45__cpo6cbeginE - _ZN40_INTERNAL_b63af871_4_k_cu_20baf3af_210224cute1_E)
_ZN40_INTERNAL_b63af871_4_k_cu_20baf3af_210224cute1_E:
	.zero		1
	.type		_ZN40_INTERNAL_b63af871_4_k_cu_20baf3af_210224cuda3std3__45__cpo6cbeginE,@object
	.size		_ZN40_INTERNAL_b63af871_4_k_cu_20baf3af_210224cuda3std3__45__cpo6cbeginE,(_ZN40_INTERNAL_b63af871_4_k_cu_20baf3af_210224cuda3std3__48in_placeE - _ZN40_INTERNAL_b63af871_4_k_cu_20baf3af_210224cuda3std3__45__cpo6cbeginE)
_ZN40_INTERNAL_b63af871_4_k_cu_20baf3af_210224cuda3std3__45__cpo6cbeginE:
	.zero		1
	.type		_ZN40_INTERNAL_b63af871_4_k_cu_20baf3af_210224cuda3std3__48in_placeE,@object
	.size		_ZN40_INTERNAL_b63af871_4_k_cu_20baf3af_210224cuda3std3__48in_placeE,(_ZN40_INTERNAL_b63af871_4_k_cu_20baf3af_210224cuda3std6ranges3__45__cpo9iter_moveE - _ZN40_INTERNAL_b63af871_4_k_cu_20baf3af_210224cuda3std3__48in_placeE)
_ZN40_INTERNAL_b63af871_4_k_cu_20baf3af_210224cuda3std3__48in_placeE:
	.zero		1
	.type		_ZN40_INTERNAL_b63af871_4_k_cu_20baf3af_210224cuda3std6ranges3__45__cpo9iter_moveE,@object
	.size		_ZN40_INTERNAL_b63af871_4_k_cu_20baf3af_210224cuda3std6ranges3__45__cpo9iter_moveE,(_ZN40_INTERNAL_b63af871_4_k_cu_20baf3af_210224cuda3std3__45__cpo5beginE - _ZN40_INTERNAL_b63af871_4_k_cu_20baf3af_210224cuda3std6ranges3__45__cpo9iter_moveE)
_ZN40_INTERNAL_b63af871_4_k_cu_20baf3af_210224cuda3std6ranges3__45__cpo9iter_moveE:
	.zero		1
	.type		_ZN40_INTERNAL_b63af871_4_k_cu_20baf3af_210224cuda3std3__45__cpo5beginE,@object
	.size		_ZN40_INTERNAL_b63af871_4_k_cu_20baf3af_210224cuda3std3__45__cpo5beginE,(_ZN40_INTERNAL_b63af871_4_k_cu_20baf3af_210224cuda3std3__442_GLOBAL__N__b63af871_4_k_cu_20baf3af_210226ignoreE - _ZN40_INTERNAL_b63af871_4_k_cu_20baf3af_210224cuda3std3__45__cpo5beginE)
_ZN40_INTERNAL_b63af871_4_k_cu_20baf3af_210224cuda3std3__45__cpo5beginE:
	.zero		1
	.type		_ZN40_INTERNAL_b63af871_4_k_cu_20baf3af_210224cuda3std3__442_GLOBAL__N__b63af871_4_k_cu_20baf3af_210226ignoreE,@object
	.size		_ZN40_INTERNAL_b63af871_4_k_cu_20baf3af_210224cuda3std3__442_GLOBAL__N__b63af871_4_k_cu_20baf3af_210226ignoreE,(_ZN40_INTERNAL_b63af871_4_k_cu_20baf3af_210224cute7productE - _ZN40_INTERNAL_b63af871_4_k_cu_20baf3af_210224cuda3std3__442_GLOBAL__N__b63af871_4_k_cu_20baf3af_210226ignoreE)
_ZN40_INTERNAL_b63af871_4_k_cu_20baf3af_210224cuda3std3__442_GLOBAL__N__b63af871_4_k_cu_20baf3af_210226ignoreE:
	.zero		1
	.type		_ZN40_INTERNAL_b63af871_4_k_cu_20baf3af_210224cute7productE,@object
	.size		_ZN40_INTERNAL_b63af871_4_k_cu_20baf3af_210224cute7productE,(_ZN40_INTERNAL_b63af871_4_k_cu_20baf3af_210224cuda3std3__45__cpo3endE - _ZN40_INTERNAL_b63af871_4_k_cu_20baf3af_210224cute7productE)
_ZN40_INTERNAL_b63af871_4_k_cu_20baf3af_210224cute7productE:
	.zero		1
	.type		_ZN40_INTERNAL_b63af871_4_k_cu_20baf3af_210224cuda3std3__45__cpo3endE,@object
	.size		_ZN40_INTERNAL_b63af871_4_k_cu_20baf3af_210224cuda3std3__45__cpo3endE,(_ZN40_INTERNAL_b63af871_4_k_cu_20baf3af_210224cuda3std3__419piecewise_constructE - _ZN40_INTERNAL_b63af871_4_k_cu_20baf3af_210224cuda3std3__45__cpo3endE)
_ZN40_INTERNAL_b63af871_4_k_cu_20baf3af_210224cuda3std3__45__cpo3endE:
	.zero		1
	.type		_ZN40_INTERNAL_b63af871_4_k_cu_20baf3af_210224cuda3std3__419piecewise_constructE,@object
	.size		_ZN40_INTERNAL_b63af871_4_k_cu_20baf3af_210224cuda3std3__419piecewise_constructE,(_ZN40_INTERNAL_b63af871_4_k_cu_20baf3af_210224cuda3std3__45__cpo4cendE - _ZN40_INTERNAL_b63af871_4_k_cu_20baf3af_210224cuda3std3__419piecewise_constructE)
_ZN40_INTERNAL_b63af871_4_k_cu_20baf3af_210224cuda3std3__419piecewise_constructE:
	.zero		1
	.type		_ZN40_INTERNAL_b63af871_4_k_cu_20baf3af_210224cuda3std3__45__cpo4cendE,@object
	.size		_ZN40_INTERNAL_b63af871_4_k_cu_20baf3af_210224cuda3std3__45__cpo4cendE,(_ZN40_INTERNAL_b63af871_4_k_cu_20baf3af_210224cuda3std6ranges3__45__cpo4swapE - _ZN40_INTERNAL_b63af871_4_k_cu_20baf3af_210224cuda3std3__45__cpo4cendE)
_ZN40_INTERNAL_b63af871_4_k_cu_20baf3af_210224cuda3std3__45__cpo4cendE:
	.zero		1
	.type		_ZN40_INTERNAL_b63af871_4_k_cu_20baf3af_210224cuda3std6ranges3__45__cpo4swapE,@object
	.size		_ZN40_INTERNAL_b63af871_4_k_cu_20baf3af_210224cuda3std6ranges3__45__cpo4swapE,(.L_9 - _ZN40_INTERNAL_b63af871_4_k_cu_20baf3af_210224cuda3std6ranges3__45__cpo4swapE)
_ZN40_INTERNAL_b63af871_4_k_cu_20baf3af_210224cuda3std6ranges3__45__cpo4swapE:
	.zero		1
.L_9:


//--------------------- .nv.constant0._ZN7cutlass13device_kernelINS_4gemm6kernel13GemmUniversalIN4cute5tupleIJiiiiEEENS1_10collective13CollectiveMmaINS1_35MainloopSm100TmaUmmaWarpSpecializedILi4ELi2ELi4ENS5_IJNS4_1CILi2EEENSA_ILi1EEESC_EEEEENS5_IJNSA_ILi256EEENSA_ILi80EEESF_EEENS_12float_e4m3_tENS5_IJlSC_lEEESI_SJ_NS4_8TiledMMAINS4_8MMA_AtomIJNS4_10MMA_TraitsINS4_25SM100_MMA_F8F6F4_2x1SM_SSEJSI_SI_fSF_SG_NS4_17integral_constantINS4_4UMMA5MajorELSQ_0EEESR_NSO_INSP_7ScaleInELSS_0EEEST_EEEEEENS4_6LayoutINS5_IJSC_SC_SC_EEENS5_IJNSA_ILi0EEESY_SY_EEEEENS5_IJNS4_10UnderscoreES11_S11_EEEEENS4_18SM100_TMA_2SM_LOADENS4_14ComposedLayoutINS4_7SwizzleILi3ELi4ELi3EEENS4_18smem_ptr_flag_bitsILi8EEENSW_INS5_IJNSA_ILi8EEENSA_ILi128EEEEEENS5_IJS1B_SC_EEEEEEEvNS4_8identityES14_S1F_vS1G_EENS_8epilogue10collective18CollectiveEpilogueINS1I_23Sm100TmaWarpSpecializedILi1ELi1ELi80ELb0ELb0EEEJNS5_IJS1B_SG_SF_EEENS5_IJNSW_IS1B_SC_EENSW_ISG_SC_EEEEESI_SJ_SI_SJ_NS1I_6fusion15FusionCallbacksIS1M_NS1R_17LinearCombinationISI_fSI_fLNS_15FloatRoundStyleE2EEES1N_S1Q_JEEENS4_5SM1004TMEM4LOAD26SM100_TMEM_LOAD_32dp32b16xENS4_13SM90_TMA_LOADENS15_INS16_ILi0ELi4ELi3EEES19_NSW_INS5_IJS1A_NSA_ILi16EEEEEENS5_IJS23_SC_EEEEEEENS4_39AutoVectorizingCopyWithAssumedAlignmentILi128EEENS4_14SM90_TMA_STOREES27_S29_S29_EEEvvEEEEvNT_6ParamsE --------------------------
	.section	.nv.constant0._ZN7cutlass13device_kernelINS_4gemm6kernel13GemmUniversalIN4cute5tupleIJiiiiEEENS1_10collective13CollectiveMmaINS1_35MainloopSm100TmaUmmaWarpSpecializedILi4ELi2ELi4ENS5_IJNS4_1CILi2EEENSA_ILi1EEESC_EEEEENS5_IJNSA_ILi256EEENSA_ILi80EEESF_EEENS_12float_e4m3_tENS5_IJlSC_lEEESI_SJ_NS4_8TiledMMAINS4_8MMA_AtomIJNS4_10MMA_TraitsINS4_25SM100_MMA_F8F6F4_2x1SM_SSEJSI_SI_fSF_SG_NS4_17integral_constantINS4_4UMMA5MajorELSQ_0EEESR_NSO_INSP_7ScaleInELSS_0EEEST_EEEEEENS4_6LayoutINS5_IJSC_SC_SC_EEENS5_IJNSA_ILi0EEESY_SY_EEEEENS5_IJNS4_10UnderscoreES11_S11_EEEEENS4_18SM100_TMA_2SM_LOADENS4_14ComposedLayoutINS4_7SwizzleILi3ELi4ELi3EEENS4_18smem_ptr_flag_bitsILi8EEENSW_INS5_IJNSA_ILi8EEENSA_ILi128EEEEEENS5_IJS1B_SC_EEEEEEEvNS4_8identityES14_S1F_vS1G_EENS_8epilogue10collective18CollectiveEpilogueINS1I_23Sm100TmaWarpSpecializedILi1ELi1ELi80ELb0ELb0EEEJNS5_IJS1B_SG_SF_EEENS5_IJNSW_IS1B_SC_EENSW_ISG_SC_EEEEESI_SJ_SI_SJ_NS1I_6fusion15FusionCallbacksIS1M_NS1R_17LinearCombinationISI_fSI_fLNS_15FloatRoundStyleE2EEES1N_S1Q_JEEENS4_5SM1004TMEM4LOAD26SM100_TMEM_LOAD_32dp32b16xENS4_13SM90_TMA_LOADENS15_INS16_ILi0ELi4ELi3EEES19_NSW_INS5_IJS1A_NSA_ILi16EEEEEENS5_IJS23_SC_EEEEEEENS4_39AutoVectorizingCopyWithAssumedAlignmentILi128EEENS4_14SM90_TMA_STOREES27_S29_S29_EEEvvEEEEvNT_6ParamsE,"a",@progbits
	.sectionflags	@""
	.align	4
.nv.constant0._ZN7cutlass13device_kernelINS_4gemm6kernel13GemmUniversalIN4cute5tupleIJiiiiEEENS1_10collective13CollectiveMmaINS1_35MainloopSm100TmaUmmaWarpSpecializedILi4ELi2ELi4ENS5_IJNS4_1CILi2EEENSA_ILi1EEESC_EEEEENS5_IJNSA_ILi256EEENSA_ILi80EEESF_EEENS_12float_e4m3_tENS5_IJlSC_lEEESI_SJ_NS4_8TiledMMAINS4_8MMA_AtomIJNS4_10MMA_TraitsINS4_25SM100_MMA_F8F6F4_2x1SM_SSEJSI_SI_fSF_SG_NS4_17integral_constantINS4_4UMMA5MajorELSQ_0EEESR_NSO_INSP_7ScaleInELSS_0EEEST_EEEEEENS4_6LayoutINS5_IJSC_SC_SC_EEENS5_IJNSA_ILi0EEESY_SY_EEEEENS5_IJNS4_10UnderscoreES11_S11_EEEEENS4_18SM100_TMA_2SM_LOADENS4_14ComposedLayoutINS4_7SwizzleILi3ELi4ELi3EEENS4_18smem_ptr_flag_bitsILi8EEENSW_INS5_IJNSA_ILi8EEENSA_ILi128EEEEEENS5_IJS1B_SC_EEEEEEEvNS4_8identityES14_S1F_vS1G_EENS_8epilogue10collective18CollectiveEpilogueINS1I_23Sm100TmaWarpSpecializedILi1ELi1ELi80ELb0ELb0EEEJNS5_IJS1B_SG_SF_EEENS5_IJNSW_IS1B_SC_EENSW_ISG_SC_EEEEESI_SJ_SI_SJ_NS1I_6fusion15FusionCallbacksIS1M_NS1R_17LinearCombinationISI_fSI_fLNS_15FloatRoundStyleE2EEES1N_S1Q_JEEENS4_5SM1004TMEM4LOAD26SM100_TMEM_LOAD_32dp32b16xENS4_13SM90_TMA_LOADENS15_INS16_ILi0ELi4ELi3EEES19_NSW_INS5_IJS1A_NSA_ILi16EEEEEENS5_IJS23_SC_EEEEEEENS4_39AutoVectorizingCopyWithAssumedAlignmentILi128EEENS4_14SM90_TMA_STOREES27_S29_S29_EEEvvEEEEvNT_6ParamsE:
	.zero		2944


//--------------------- SYMBOLS --------------------------

	.type		.nv.reservedSmem.offset0,@object
	.size		.nv.reservedSmem.offset0,0x4
	.type		.nv.reservedSmem.cap,@object
	.size		.nv.reservedSmem.cap,0x4
	.type		__assertfail,@function
